//
// Generated by NVIDIA NVVM Compiler
//
// Compiler Build ID: CL-36424714
// Cuda compilation tools, release 13.0, V13.0.88
// Based on NVVM 20.0.0
//

.version 9.0
.target sm_100
.address_size 64

	// .globl	_Z19ADMM_InitArrays_64bPdi
// sdata has been demoted

.visible .entry _Z19ADMM_InitArrays_64bPdi(
	.param .u64 .ptr .align 1 _Z19ADMM_InitArrays_64bPdi_param_0,
	.param .u32 _Z19ADMM_InitArrays_64bPdi_param_1
)
{
	.reg .pred 	%p<2>;
	.reg .b32 	%r<6>;
	.reg .b64 	%rd<5>;
	.reg .b64 	%fd<3>;

	ld.param.u64 	%rd1, [_Z19ADMM_InitArrays_64bPdi_param_0];
	ld.param.u32 	%r2, [_Z19ADMM_InitArrays_64bPdi_param_1];
	mov.u32 	%r3, %ntid.x;
	mov.u32 	%r4, %ctaid.x;
	mov.u32 	%r5, %tid.x;
	mad.lo.s32 	%r1, %r3, %r4, %r5;
	setp.ge.s32 	%p1, %r1, %r2;
	@%p1 bra 	$L__BB0_2;
	cvta.to.global.u64 	%rd2, %rd1;
	mul.wide.s32 	%rd3, %r1, 16;
	add.s64 	%rd4, %rd2, %rd3;
	mov.f64 	%fd1, 0d3FE0000000000000;
	mov.f64 	%fd2, 0d0000000000000000;
	st.global.v2.f64 	[%rd4], {%fd2, %fd1};
$L__BB0_2:
	ret;

}
	// .globl	_Z19ADMM_VN_kernel_deg3PKdPdS1_PKji
.visible .entry _Z19ADMM_VN_kernel_deg3PKdPdS1_PKji(
	.param .u64 .ptr .align 1 _Z19ADMM_VN_kernel_deg3PKdPdS1_PKji_param_0,
	.param .u64 .ptr .align 1 _Z19ADMM_VN_kernel_deg3PKdPdS1_PKji_param_1,
	.param .u64 .ptr .align 1 _Z19ADMM_VN_kernel_deg3PKdPdS1_PKji_param_2,
	.param .u64 .ptr .align 1 _Z19ADMM_VN_kernel_deg3PKdPdS1_PKji_param_3,
	.param .u32 _Z19ADMM_VN_kernel_deg3PKdPdS1_PKji_param_4
)
{
	.reg .pred 	%p<2>;
	.reg .b16 	%rs<5>;
	.reg .b32 	%r<19>;
	.reg .b32 	%f<4>;
	.reg .b64 	%rd<20>;
	.reg .b64 	%fd<17>;

	ld.param.u64 	%rd1, [_Z19ADMM_VN_kernel_deg3PKdPdS1_PKji_param_0];
	ld.param.u64 	%rd2, [_Z19ADMM_VN_kernel_deg3PKdPdS1_PKji_param_1];
	ld.param.u64 	%rd3, [_Z19ADMM_VN_kernel_deg3PKdPdS1_PKji_param_2];
	ld.param.u64 	%rd4, [_Z19ADMM_VN_kernel_deg3PKdPdS1_PKji_param_3];
	ld.param.u32 	%r2, [_Z19ADMM_VN_kernel_deg3PKdPdS1_PKji_param_4];
	mov.u32 	%r3, %ntid.x;
	mov.u32 	%r4, %ctaid.x;
	mov.u32 	%r5, %tid.x;
	mad.lo.s32 	%r1, %r3, %r4, %r5;
	setp.ge.s32 	%p1, %r1, %r2;
	@%p1 bra 	$L__BB1_2;
	cvta.to.global.u64 	%rd5, %rd2;
	cvta.to.global.u64 	%rd6, %rd3;
	cvta.to.global.u64 	%rd7, %rd1;
	cvta.to.global.u64 	%rd8, %rd4;
	mul.wide.s32 	%rd9, %r1, 8;
	add.s64 	%rd10, %rd7, %rd9;
	ld.global.f64 	%fd1, [%rd10];
	mul.hi.s32 	%r6, %r1, 1665926709;
	shr.u32 	%r7, %r6, 31;
	shr.s32 	%r8, %r6, 10;
	add.s32 	%r9, %r8, %r7;
	mul.lo.s32 	%r10, %r9, 2640;
	sub.s32 	%r11, %r1, %r10;
	mul.wide.s32 	%rd11, %r11, 8;
	add.s64 	%rd12, %rd8, %rd11;
	.pragma "used_bytes_mask 63";
	ld.global.v4.u16 	{%rs1, %rs2, %rs3, %rs4}, [%rd12];
	mul.lo.s32 	%r12, %r9, 8440;
	cvt.u32.u16 	%r13, %rs1;
	add.s32 	%r14, %r12, %r13;
	mul.wide.s32 	%rd13, %r14, 16;
	add.s64 	%rd14, %rd6, %rd13;
	ld.global.v2.f64 	{%fd2, %fd3}, [%rd14];
	add.f64 	%fd4, %fd2, %fd3;
	sub.f64 	%fd5, %fd4, %fd1;
	cvt.u32.u16 	%r15, %rs2;
	add.s32 	%r16, %r12, %r15;
	mul.wide.s32 	%rd15, %r16, 16;
	add.s64 	%rd16, %rd6, %rd15;
	ld.global.v2.f64 	{%fd6, %fd7}, [%rd16];
	add.f64 	%fd8, %fd6, %fd7;
	add.f64 	%fd9, %fd5, %fd8;
	cvt.u32.u16 	%r17, %rs3;
	add.s32 	%r18, %r12, %r17;
	mul.wide.s32 	%rd17, %r18, 16;
	add.s64 	%rd18, %rd6, %rd17;
	ld.global.v2.f64 	{%fd10, %fd11}, [%rd18];
	add.f64 	%fd12, %fd10, %fd11;
	add.f64 	%fd13, %fd9, %fd12;
	add.f64 	%fd14, %fd13, 0dBFD1111111111111;
	mul.f64 	%fd15, %fd14, 0d3FD9F22983759F22;
	cvt.rn.f32.f64 	%f1, %fd15;
	min.f32 	%f2, %f1, 0f3F800000;
	max.f32 	%f3, %f2, 0f00000000;
	cvt.f64.f32 	%fd16, %f3;
	add.s64 	%rd19, %rd5, %rd9;
	st.global.f64 	[%rd19], %fd16;
$L__BB1_2:
	ret;

}
	// .globl	_Z19ADMM_CN_kernel_deg6PKdPdPKjPii
.visible .entry _Z19ADMM_CN_kernel_deg6PKdPdPKjPii(
	.param .u64 .ptr .align 1 _Z19ADMM_CN_kernel_deg6PKdPdPKjPii_param_0,
	.param .u64 .ptr .align 1 _Z19ADMM_CN_kernel_deg6PKdPdPKjPii_param_1,
	.param .u64 .ptr .align 1 _Z19ADMM_CN_kernel_deg6PKdPdPKjPii_param_2,
	.param .u64 .ptr .align 1 _Z19ADMM_CN_kernel_deg6PKdPdPKjPii_param_3,
	.param .u32 _Z19ADMM_CN_kernel_deg6PKdPdPKjPii_param_4
)
{
	.local .align 16 .b8 	__local_depot2[176];
	.reg .b64 	%SP;
	.reg .b64 	%SPL;
	.reg .pred 	%p<128>;
	.reg .b16 	%rs<11>;
	.reg .b32 	%r<204>;
	.reg .b32 	%f<61>;
	.reg .b64 	%rd<87>;
	.reg .b64 	%fd<291>;
	// demoted variable
	.shared .align 4 .b8 sdata[6144];
	mov.u64 	%SPL, __local_depot2;
	ld.param.u32 	%r31, [_Z19ADMM_CN_kernel_deg6PKdPdPKjPii_param_4];
	add.u64 	%rd1, %SPL, 0;
	add.u64 	%rd2, %SPL, 48;
	add.u64 	%rd3, %SPL, 80;
	add.u64 	%rd4, %SPL, 128;
	mov.u32 	%r32, %ntid.x;
	mov.u32 	%r33, %ctaid.x;
	mov.u32 	%r1, %tid.x;
	mad.lo.s32 	%r2, %r32, %r33, %r1;
	setp.ge.s32 	%p2, %r2, %r31;
	@%p2 bra 	$L__BB2_30;
	ld.param.u64 	%rd86, [_Z19ADMM_CN_kernel_deg6PKdPdPKjPii_param_3];
	ld.param.u64 	%rd85, [_Z19ADMM_CN_kernel_deg6PKdPdPKjPii_param_2];
	ld.param.u64 	%rd84, [_Z19ADMM_CN_kernel_deg6PKdPdPKjPii_param_1];
	ld.param.u64 	%rd83, [_Z19ADMM_CN_kernel_deg6PKdPdPKjPii_param_0];
	cvta.to.global.u64 	%rd21, %rd84;
	cvta.to.global.u64 	%rd22, %rd86;
	cvta.to.global.u64 	%rd23, %rd85;
	cvta.to.global.u64 	%rd24, %rd83;
	mul.hi.s32 	%r34, %r2, 1665926709;
	shr.u32 	%r35, %r34, 31;
	shr.s32 	%r36, %r34, 9;
	add.s32 	%r37, %r36, %r35;
	mul.lo.s32 	%r38, %r37, 1320;
	sub.s32 	%r39, %r2, %r38;
	mul.lo.s32 	%r40, %r39, 6;
	mul.lo.s32 	%r41, %r2, 6;
	mul.lo.s32 	%r42, %r37, 2640;
	mul.wide.s32 	%rd25, %r40, 4;
	add.s64 	%rd26, %rd23, %rd25;
	ld.global.u32 	%r43, [%rd26];
	add.s32 	%r44, %r43, %r42;
	mul.wide.s32 	%rd27, %r44, 8;
	add.s64 	%rd28, %rd24, %rd27;
	ld.global.f64 	%fd45, [%rd28];
	setp.gt.f64 	%p3, %fd45, 0d3FE0000000000000;
	shl.b32 	%r45, %r1, 3;
	mov.u32 	%r46, sdata;
	add.s32 	%r3, %r46, %r45;
	st.shared.f64 	[%r3], %fd45;
	mul.wide.s32 	%rd29, %r41, 16;
	add.s64 	%rd5, %rd21, %rd29;
	ld.global.v2.f64 	{%fd46, %fd47}, [%rd5];
	mul.f64 	%fd48, %fd45, 0d3FFE666660000000;
	mul.f64 	%fd49, %fd47, 0d3FECCCCCC0000000;
	sub.f64 	%fd50, %fd48, %fd49;
	sub.f64 	%fd51, %fd50, %fd46;
	ld.global.u32 	%r47, [%rd26+4];
	add.s32 	%r48, %r47, %r42;
	mul.wide.s32 	%rd30, %r48, 8;
	add.s64 	%rd31, %rd24, %rd30;
	ld.global.f64 	%fd52, [%rd31];
	setp.gt.f64 	%p4, %fd52, 0d3FE0000000000000;
	st.shared.f64 	[%r3+1024], %fd52;
	ld.global.v2.f64 	{%fd53, %fd54}, [%rd5+16];
	mul.f64 	%fd55, %fd52, 0d3FFE666660000000;
	mul.f64 	%fd56, %fd54, 0d3FECCCCCC0000000;
	sub.f64 	%fd57, %fd55, %fd56;
	sub.f64 	%fd58, %fd57, %fd53;
	ld.global.u32 	%r49, [%rd26+8];
	add.s32 	%r50, %r49, %r42;
	mul.wide.s32 	%rd32, %r50, 8;
	add.s64 	%rd33, %rd24, %rd32;
	ld.global.f64 	%fd59, [%rd33];
	setp.gt.f64 	%p5, %fd59, 0d3FE0000000000000;
	st.shared.f64 	[%r3+2048], %fd59;
	ld.global.v2.f64 	{%fd60, %fd61}, [%rd5+32];
	mul.f64 	%fd62, %fd59, 0d3FFE666660000000;
	mul.f64 	%fd63, %fd61, 0d3FECCCCCC0000000;
	sub.f64 	%fd64, %fd62, %fd63;
	sub.f64 	%fd65, %fd64, %fd60;
	ld.global.u32 	%r51, [%rd26+12];
	add.s32 	%r52, %r51, %r42;
	mul.wide.s32 	%rd34, %r52, 8;
	add.s64 	%rd35, %rd24, %rd34;
	ld.global.f64 	%fd66, [%rd35];
	setp.gt.f64 	%p6, %fd66, 0d3FE0000000000000;
	st.shared.f64 	[%r3+3072], %fd66;
	ld.global.v2.f64 	{%fd67, %fd68}, [%rd5+48];
	mul.f64 	%fd69, %fd66, 0d3FFE666660000000;
	mul.f64 	%fd70, %fd68, 0d3FECCCCCC0000000;
	sub.f64 	%fd71, %fd69, %fd70;
	sub.f64 	%fd72, %fd71, %fd67;
	ld.global.u32 	%r53, [%rd26+16];
	add.s32 	%r54, %r53, %r42;
	mul.wide.s32 	%rd36, %r54, 8;
	add.s64 	%rd37, %rd24, %rd36;
	ld.global.f64 	%fd73, [%rd37];
	setp.gt.f64 	%p7, %fd73, 0d3FE0000000000000;
	st.shared.f64 	[%r3+4096], %fd73;
	ld.global.v2.f64 	{%fd74, %fd75}, [%rd5+64];
	mul.f64 	%fd76, %fd73, 0d3FFE666660000000;
	mul.f64 	%fd77, %fd75, 0d3FECCCCCC0000000;
	sub.f64 	%fd78, %fd76, %fd77;
	sub.f64 	%fd79, %fd78, %fd74;
	ld.global.u32 	%r55, [%rd26+20];
	add.s32 	%r56, %r55, %r42;
	mul.wide.s32 	%rd38, %r56, 8;
	add.s64 	%rd39, %rd24, %rd38;
	ld.global.f64 	%fd80, [%rd39];
	setp.gt.f64 	%p8, %fd80, 0d3FE0000000000000;
	st.shared.f64 	[%r3+5120], %fd80;
	ld.global.v2.f64 	{%fd81, %fd82}, [%rd5+80];
	mul.f64 	%fd83, %fd80, 0d3FFE666660000000;
	mul.f64 	%fd84, %fd82, 0d3FECCCCCC0000000;
	sub.f64 	%fd85, %fd83, %fd84;
	sub.f64 	%fd86, %fd85, %fd81;
	xor.pred  	%p9, %p3, %p4;
	xor.pred  	%p10, %p9, %p5;
	xor.pred  	%p11, %p10, %p6;
	xor.pred  	%p12, %p11, %p7;
	xor.pred  	%p13, %p12, %p8;
	selp.u32 	%r57, 1, 0, %p13;
	mul.wide.s32 	%rd40, %r2, 4;
	add.s64 	%rd41, %rd22, %rd40;
	st.global.u32 	[%rd41], %r57;
	setp.le.f64 	%p14, %fd51, 0d0000000000000000;
	selp.u32 	%r58, 1, 0, %p14;
	setp.le.f64 	%p15, %fd58, 0d0000000000000000;
	selp.u32 	%r59, 1, 0, %p15;
	add.s32 	%r60, %r58, %r59;
	setp.le.f64 	%p16, %fd65, 0d0000000000000000;
	selp.u32 	%r61, 1, 0, %p16;
	add.s32 	%r62, %r60, %r61;
	setp.le.f64 	%p17, %fd72, 0d0000000000000000;
	selp.u32 	%r63, 1, 0, %p17;
	add.s32 	%r64, %r62, %r63;
	setp.le.f64 	%p18, %fd79, 0d0000000000000000;
	selp.u32 	%r65, 1, 0, %p18;
	add.s32 	%r66, %r64, %r65;
	setp.le.f64 	%p19, %fd86, 0d0000000000000000;
	selp.u32 	%r67, 1, 0, %p19;
	add.s32 	%r4, %r66, %r67;
	setp.ne.s32 	%p20, %r4, 6;
	bar.sync 	0;
	mov.f64 	%fd87, 0d0000000000000000;
	st.local.v2.f64 	[%rd4], {%fd87, %fd87};
	st.local.v2.f64 	[%rd4+16], {%fd87, %fd87};
	st.local.v2.f64 	[%rd4+32], {%fd87, %fd87};
	bar.sync 	0;
	setp.gt.f64 	%p21, %fd58, %fd65;
	cvt.rn.f32.f64 	%f7, %fd58;
	cvt.rn.f32.f64 	%f8, %fd65;
	max.f32 	%f9, %f7, %f8;
	min.f32 	%f10, %f7, %f8;
	cvt.f64.f32 	%fd88, %f10;
	selp.b32 	%r68, 1, 2, %p21;
	selp.b32 	%r69, 2, 1, %p21;
	setp.gt.f64 	%p22, %fd51, %fd88;
	cvt.rn.f32.f64 	%f11, %fd51;
	max.f32 	%f12, %f11, %f10;
	min.f32 	%f13, %f11, %f10;
	selp.b32 	%r70, 0, %r69, %p22;
	selp.b32 	%r71, %r69, 0, %p22;
	setp.gt.f32 	%p23, %f12, %f9;
	max.f32 	%f14, %f12, %f9;
	min.f32 	%f15, %f12, %f9;
	selp.b32 	%r72, %r70, %r68, %p23;
	selp.b32 	%r73, %r68, %r70, %p23;
	setp.gt.f64 	%p24, %fd79, %fd86;
	cvt.rn.f32.f64 	%f16, %fd79;
	cvt.rn.f32.f64 	%f17, %fd86;
	max.f32 	%f18, %f16, %f17;
	min.f32 	%f19, %f16, %f17;
	cvt.f64.f32 	%fd89, %f19;
	selp.b32 	%r74, 4, 5, %p24;
	selp.b32 	%r75, 5, 4, %p24;
	setp.gt.f64 	%p25, %fd72, %fd89;
	cvt.rn.f32.f64 	%f20, %fd72;
	max.f32 	%f21, %f20, %f19;
	min.f32 	%f22, %f20, %f19;
	selp.b32 	%r76, 3, %r75, %p25;
	selp.b32 	%r77, %r75, 3, %p25;
	setp.gt.f32 	%p26, %f21, %f18;
	max.f32 	%f23, %f21, %f18;
	min.f32 	%f24, %f21, %f18;
	selp.b32 	%r78, %r76, %r74, %p26;
	selp.b32 	%r79, %r74, %r76, %p26;
	setp.gt.f32 	%p27, %f14, %f23;
	max.f32 	%f1, %f14, %f23;
	cvt.f64.f32 	%fd1, %f1;
	min.f32 	%f25, %f14, %f23;
	selp.b32 	%r80, %r72, %r78, %p27;
	selp.b32 	%r81, %r78, %r72, %p27;
	setp.gt.f32 	%p28, %f15, %f24;
	max.f32 	%f26, %f15, %f24;
	min.f32 	%f27, %f15, %f24;
	selp.b32 	%r82, %r73, %r79, %p28;
	selp.b32 	%r83, %r79, %r73, %p28;
	setp.gt.f32 	%p29, %f13, %f22;
	max.f32 	%f28, %f13, %f22;
	min.f32 	%f2, %f13, %f22;
	cvt.f64.f32 	%fd90, %f2;
	selp.b32 	%r84, %r71, %r77, %p29;
	selp.b32 	%r5, %r77, %r71, %p29;
	setp.gt.f32 	%p30, %f28, %f27;
	max.f32 	%f29, %f28, %f27;
	min.f32 	%f3, %f28, %f27;
	cvt.f64.f32 	%fd2, %f3;
	selp.b32 	%r85, %r84, %r83, %p30;
	selp.b32 	%r6, %r83, %r84, %p30;
	setp.gt.f32 	%p31, %f26, %f25;
	max.f32 	%f4, %f26, %f25;
	cvt.f64.f32 	%fd3, %f4;
	min.f32 	%f30, %f26, %f25;
	selp.b32 	%r7, %r82, %r81, %p31;
	selp.b32 	%r86, %r81, %r82, %p31;
	setp.gt.f32 	%p32, %f29, %f30;
	max.f32 	%f5, %f29, %f30;
	cvt.f64.f32 	%fd91, %f5;
	min.f32 	%f6, %f29, %f30;
	cvt.f64.f32 	%fd4, %f6;
	selp.b32 	%r8, %r85, %r86, %p32;
	selp.b32 	%r9, %r86, %r85, %p32;
	st.local.v2.f64 	[%rd3], {%fd1, %fd3};
	st.local.v2.f64 	[%rd3+16], {%fd91, %fd4};
	st.local.v2.f64 	[%rd3+32], {%fd2, %fd90};
	max.f32 	%f31, %f1, 0f00000000;
	min.f32 	%f32, %f31, 0f3F800000;
	cvt.f64.f32 	%fd276, %f32;
	add.f64 	%fd92, %fd276, 0d0000000000000000;
	max.f32 	%f33, %f4, 0f00000000;
	min.f32 	%f34, %f33, 0f3F800000;
	cvt.f64.f32 	%fd277, %f34;
	add.f64 	%fd93, %fd92, %fd277;
	max.f32 	%f35, %f5, 0f00000000;
	min.f32 	%f36, %f35, 0f3F800000;
	cvt.f64.f32 	%fd278, %f36;
	add.f64 	%fd94, %fd93, %fd278;
	max.f32 	%f37, %f6, 0f00000000;
	min.f32 	%f38, %f37, 0f3F800000;
	cvt.f64.f32 	%fd279, %f38;
	add.f64 	%fd95, %fd94, %fd279;
	max.f32 	%f39, %f3, 0f00000000;
	min.f32 	%f40, %f39, 0f3F800000;
	cvt.f64.f32 	%fd280, %f40;
	add.f64 	%fd96, %fd95, %fd280;
	max.f32 	%f41, %f2, 0f00000000;
	min.f32 	%f42, %f41, 0f3F800000;
	cvt.f64.f32 	%fd281, %f42;
	add.f64 	%fd97, %fd96, %fd281;
	cvt.rzi.s32.f64 	%r10, %fd97;
	and.b32  	%r11, %r10, -2;
	setp.lt.s32 	%p33, %r10, 2;
	neg.f64 	%fd98, %fd277;
	selp.f64 	%fd99, %fd98, %fd277, %p33;
	add.f64 	%fd100, %fd99, %fd276;
	neg.f64 	%fd101, %fd278;
	selp.f64 	%fd102, %fd101, %fd278, %p33;
	add.f64 	%fd103, %fd100, %fd102;
	setp.lt.s32 	%p34, %r11, 3;
	neg.f64 	%fd104, %fd279;
	selp.f64 	%fd105, %fd104, %fd279, %p34;
	add.f64 	%fd106, %fd103, %fd105;
	setp.lt.s32 	%p35, %r11, 4;
	neg.f64 	%fd107, %fd280;
	selp.f64 	%fd108, %fd107, %fd280, %p35;
	add.f64 	%fd109, %fd106, %fd108;
	setp.lt.s32 	%p36, %r11, 5;
	neg.f64 	%fd110, %fd281;
	selp.f64 	%fd111, %fd110, %fd281, %p36;
	add.f64 	%fd112, %fd109, %fd111;
	cvt.rn.f64.s32 	%fd113, %r11;
	setp.le.f64 	%p37, %fd112, %fd113;
	and.pred  	%p1, %p20, %p37;
	mul.wide.u32 	%rd42, %r80, 8;
	add.s64 	%rd6, %rd4, %rd42;
	@%p1 bra 	$L__BB2_3;
	ld.local.f64 	%fd276, [%rd6];
$L__BB2_3:
	st.local.f64 	[%rd6], %fd276;
	mul.wide.u32 	%rd43, %r7, 8;
	add.s64 	%rd7, %rd4, %rd43;
	@%p1 bra 	$L__BB2_5;
	ld.local.f64 	%fd277, [%rd7];
$L__BB2_5:
	st.local.f64 	[%rd7], %fd277;
	mul.wide.u32 	%rd44, %r8, 8;
	add.s64 	%rd8, %rd4, %rd44;
	@%p1 bra 	$L__BB2_7;
	ld.local.f64 	%fd278, [%rd8];
$L__BB2_7:
	st.local.f64 	[%rd8], %fd278;
	mul.wide.u32 	%rd45, %r9, 8;
	add.s64 	%rd9, %rd4, %rd45;
	@%p1 bra 	$L__BB2_9;
	ld.local.f64 	%fd279, [%rd9];
$L__BB2_9:
	st.local.f64 	[%rd9], %fd279;
	mul.wide.u32 	%rd46, %r6, 8;
	add.s64 	%rd10, %rd4, %rd46;
	@%p1 bra 	$L__BB2_11;
	ld.local.f64 	%fd280, [%rd10];
$L__BB2_11:
	st.local.f64 	[%rd10], %fd280;
	mul.wide.u32 	%rd47, %r5, 8;
	add.s64 	%rd11, %rd4, %rd47;
	@%p1 bra 	$L__BB2_13;
	ld.local.f64 	%fd281, [%rd11];
$L__BB2_13:
	setp.le.f64 	%p38, %fd112, %fd113;
	setp.eq.s32 	%p39, %r4, 6;
	st.local.f64 	[%rd11], %fd281;
	or.pred  	%p40, %p39, %p38;
	bar.sync 	0;
	@%p40 bra 	$L__BB2_29;
	setp.gt.s32 	%p41, %r11, 4;
	@%p41 bra 	$L__BB2_16;
	mul.wide.s32 	%rd50, %r11, 8;
	add.s64 	%rd51, %rd3, %rd50;
	ld.local.v2.f64 	{%fd114, %fd115}, [%rd51];
	sub.f64 	%fd116, %fd114, %fd115;
	mul.f64 	%fd282, %fd116, 0d3FE0000000000000;
	bra.uni 	$L__BB2_17;
$L__BB2_16:
	mul.wide.u32 	%rd48, %r11, 8;
	add.s64 	%rd49, %rd3, %rd48;
	ld.local.f64 	%fd282, [%rd49];
$L__BB2_17:
	setp.lt.s32 	%p42, %r11, 5;
	setp.lt.s32 	%p43, %r11, 4;
	setp.lt.s32 	%p44, %r11, 3;
	setp.lt.s32 	%p45, %r10, 2;
	setp.lt.s32 	%p46, %r10, 0;
	add.f64 	%fd117, %fd1, 0dBFF0000000000000;
	neg.f64 	%fd118, %fd1;
	selp.f64 	%fd119, %fd118, %fd117, %p46;
	add.f64 	%fd120, %fd3, 0dBFF0000000000000;
	neg.f64 	%fd121, %fd3;
	selp.f64 	%fd122, %fd121, %fd120, %p45;
	cvt.f64.f32 	%fd123, %f5;
	add.f64 	%fd124, %fd123, 0dBFF0000000000000;
	neg.f64 	%fd125, %fd123;
	selp.f64 	%fd126, %fd125, %fd124, %p45;
	add.f64 	%fd127, %fd4, 0dBFF0000000000000;
	neg.f64 	%fd128, %fd4;
	selp.f64 	%fd129, %fd128, %fd127, %p44;
	add.f64 	%fd130, %fd2, 0dBFF0000000000000;
	neg.f64 	%fd131, %fd2;
	selp.f64 	%fd132, %fd131, %fd130, %p43;
	cvt.f64.f32 	%fd133, %f2;
	add.f64 	%fd134, %fd133, 0dBFF0000000000000;
	neg.f64 	%fd135, %fd133;
	selp.f64 	%fd136, %fd135, %fd134, %p42;
	setp.gt.f64 	%p47, %fd119, %fd122;
	selp.u32 	%r87, 1, 0, %p47;
	setp.gt.f64 	%p48, %fd119, %fd126;
	selp.u32 	%r88, 1, 0, %p48;
	add.s32 	%r89, %r88, %r87;
	setp.gt.f64 	%p49, %fd119, %fd129;
	selp.u32 	%r90, 1, 0, %p49;
	add.s32 	%r91, %r89, %r90;
	setp.gt.f64 	%p50, %fd119, %fd132;
	selp.u32 	%r92, 1, 0, %p50;
	add.s32 	%r93, %r91, %r92;
	setp.gt.f64 	%p51, %fd119, %fd136;
	selp.u32 	%r94, 1, 0, %p51;
	add.s32 	%r95, %r93, %r94;
	setp.ge.f64 	%p52, %fd122, %fd119;
	selp.u32 	%r96, 1, 0, %p52;
	setp.gt.f64 	%p53, %fd122, %fd126;
	selp.u32 	%r97, 1, 0, %p53;
	add.s32 	%r98, %r97, %r96;
	setp.gt.f64 	%p54, %fd122, %fd129;
	selp.u32 	%r99, 1, 0, %p54;
	add.s32 	%r100, %r98, %r99;
	setp.gt.f64 	%p55, %fd122, %fd132;
	selp.u32 	%r101, 1, 0, %p55;
	add.s32 	%r102, %r100, %r101;
	setp.gt.f64 	%p56, %fd122, %fd136;
	selp.u32 	%r103, 1, 0, %p56;
	add.s32 	%r104, %r102, %r103;
	setp.ge.f64 	%p57, %fd126, %fd119;
	selp.u32 	%r105, 1, 0, %p57;
	setp.ge.f64 	%p58, %fd126, %fd122;
	selp.u32 	%r106, 1, 0, %p58;
	add.s32 	%r107, %r105, %r106;
	setp.gt.f64 	%p59, %fd126, %fd129;
	selp.u32 	%r108, 1, 0, %p59;
	add.s32 	%r109, %r107, %r108;
	setp.gt.f64 	%p60, %fd126, %fd132;
	selp.u32 	%r110, 1, 0, %p60;
	add.s32 	%r111, %r109, %r110;
	setp.gt.f64 	%p61, %fd126, %fd136;
	selp.u32 	%r112, 1, 0, %p61;
	add.s32 	%r113, %r111, %r112;
	setp.ge.f64 	%p62, %fd129, %fd119;
	selp.u32 	%r114, 1, 0, %p62;
	setp.ge.f64 	%p63, %fd129, %fd122;
	selp.u32 	%r115, 1, 0, %p63;
	add.s32 	%r116, %r114, %r115;
	setp.ge.f64 	%p64, %fd129, %fd126;
	selp.u32 	%r117, 1, 0, %p64;
	add.s32 	%r118, %r116, %r117;
	setp.gt.f64 	%p65, %fd129, %fd132;
	selp.u32 	%r119, 1, 0, %p65;
	add.s32 	%r120, %r118, %r119;
	setp.gt.f64 	%p66, %fd129, %fd136;
	selp.u32 	%r121, 1, 0, %p66;
	add.s32 	%r122, %r120, %r121;
	setp.ge.f64 	%p67, %fd132, %fd119;
	selp.u32 	%r123, 1, 0, %p67;
	setp.ge.f64 	%p68, %fd132, %fd122;
	selp.u32 	%r124, 1, 0, %p68;
	add.s32 	%r125, %r123, %r124;
	setp.ge.f64 	%p69, %fd132, %fd126;
	selp.u32 	%r126, 1, 0, %p69;
	add.s32 	%r127, %r125, %r126;
	setp.ge.f64 	%p70, %fd132, %fd129;
	selp.u32 	%r128, 1, 0, %p70;
	add.s32 	%r129, %r127, %r128;
	setp.gt.f64 	%p71, %fd132, %fd136;
	selp.u32 	%r130, 1, 0, %p71;
	add.s32 	%r131, %r129, %r130;
	add.s32 	%r132, %r104, %r95;
	add.s32 	%r133, %r132, %r113;
	add.s32 	%r134, %r133, %r122;
	add.s32 	%r135, %r134, %r131;
	mul.wide.u32 	%rd52, %r95, 8;
	add.s64 	%rd53, %rd1, %rd52;
	st.local.f64 	[%rd53], %fd119;
	mul.wide.u32 	%rd54, %r104, 8;
	add.s64 	%rd55, %rd1, %rd54;
	st.local.f64 	[%rd55], %fd122;
	mul.wide.u32 	%rd56, %r113, 8;
	add.s64 	%rd57, %rd1, %rd56;
	st.local.f64 	[%rd57], %fd126;
	mul.wide.u32 	%rd58, %r122, 8;
	add.s64 	%rd59, %rd1, %rd58;
	st.local.f64 	[%rd59], %fd129;
	mul.wide.u32 	%rd60, %r131, 8;
	add.s64 	%rd61, %rd1, %rd60;
	st.local.f64 	[%rd61], %fd132;
	mul.wide.s32 	%rd62, %r135, 8;
	sub.s64 	%rd63, %rd1, %rd62;
	st.local.f64 	[%rd63+120], %fd136;
	mul.wide.u32 	%rd64, %r95, 4;
	add.s64 	%rd65, %rd2, %rd64;
	mov.b32 	%r136, 0;
	st.local.u32 	[%rd65], %r136;
	mul.wide.u32 	%rd66, %r104, 4;
	add.s64 	%rd67, %rd2, %rd66;
	mov.b32 	%r137, 1;
	st.local.u32 	[%rd67], %r137;
	mul.wide.u32 	%rd68, %r113, 4;
	add.s64 	%rd69, %rd2, %rd68;
	mov.b32 	%r138, 2;
	st.local.u32 	[%rd69], %r138;
	mul.wide.u32 	%rd70, %r122, 4;
	add.s64 	%rd71, %rd2, %rd70;
	mov.b32 	%r139, 3;
	st.local.u32 	[%rd71], %r139;
	mul.wide.u32 	%rd72, %r131, 4;
	add.s64 	%rd73, %rd2, %rd72;
	mov.b32 	%r140, 4;
	st.local.u32 	[%rd73], %r140;
	mul.wide.s32 	%rd74, %r135, 4;
	sub.s64 	%rd75, %rd2, %rd74;
	mov.b32 	%r141, 5;
	st.local.u32 	[%rd75+60], %r141;
	setp.leu.f32 	%p72, %f1, 0f3F800000;
	selp.s32 	%r142, -1, 0, %p72;
	setp.ge.f32 	%p73, %f1, 0fAEDBE6FF;
	selp.u32 	%r143, 1, 0, %p73;
	ld.local.v2.f64 	{%fd137, %fd138}, [%rd1];
	setp.lt.f64 	%p74, %fd137, 0d3DDB7CDFE0000000;
	selp.u32 	%r144, 1, 0, %p74;
	setp.geu.f64 	%p75, %fd137, %fd282;
	selp.s32 	%r145, -1, 0, %p75;
	setp.gt.f32 	%p76, %f4, 0f3F800000;
	selp.u32 	%r146, 1, 0, %p76;
	add.s32 	%r147, %r142, %r146;
	setp.ge.f32 	%p77, %f4, 0fAEDBE6FF;
	selp.u32 	%r148, 1, 0, %p77;
	add.s32 	%r149, %r143, %r148;
	setp.lt.f64 	%p78, %fd138, 0d3DDB7CDFE0000000;
	selp.u32 	%r150, 1, 0, %p78;
	add.s32 	%r151, %r144, %r150;
	setp.lt.f64 	%p79, %fd138, %fd282;
	selp.u32 	%r152, 1, 0, %p79;
	add.s32 	%r153, %r145, %r152;
	setp.gt.f32 	%p80, %f5, 0f3F800000;
	selp.u32 	%r154, 1, 0, %p80;
	add.s32 	%r155, %r147, %r154;
	setp.ge.f32 	%p81, %f5, 0fAEDBE6FF;
	selp.u32 	%r156, 1, 0, %p81;
	add.s32 	%r157, %r149, %r156;
	ld.local.v2.f64 	{%fd139, %fd140}, [%rd1+16];
	setp.lt.f64 	%p82, %fd139, 0d3DDB7CDFE0000000;
	selp.u32 	%r158, 1, 0, %p82;
	add.s32 	%r159, %r151, %r158;
	setp.lt.f64 	%p83, %fd139, %fd282;
	selp.u32 	%r160, 1, 0, %p83;
	add.s32 	%r161, %r153, %r160;
	setp.gt.f32 	%p84, %f6, 0f3F800000;
	selp.u32 	%r162, 1, 0, %p84;
	add.s32 	%r163, %r155, %r162;
	setp.ge.f32 	%p85, %f6, 0fAEDBE6FF;
	selp.u32 	%r164, 1, 0, %p85;
	add.s32 	%r165, %r157, %r164;
	setp.lt.f64 	%p86, %fd140, 0d3DDB7CDFE0000000;
	selp.u32 	%r166, 1, 0, %p86;
	add.s32 	%r167, %r159, %r166;
	setp.lt.f64 	%p87, %fd140, %fd282;
	selp.u32 	%r168, 1, 0, %p87;
	add.s32 	%r169, %r161, %r168;
	setp.gt.f32 	%p88, %f3, 0f3F800000;
	selp.u32 	%r170, 1, 0, %p88;
	add.s32 	%r171, %r163, %r170;
	setp.ge.f32 	%p89, %f3, 0fAEDBE6FF;
	selp.u32 	%r172, 1, 0, %p89;
	add.s32 	%r173, %r165, %r172;
	ld.local.v2.f64 	{%fd141, %fd142}, [%rd1+32];
	setp.lt.f64 	%p90, %fd141, 0d3DDB7CDFE0000000;
	selp.u32 	%r174, 1, 0, %p90;
	add.s32 	%r175, %r167, %r174;
	setp.lt.f64 	%p91, %fd141, %fd282;
	selp.u32 	%r176, 1, 0, %p91;
	add.s32 	%r177, %r169, %r176;
	setp.gt.f32 	%p92, %f2, 0f3F800000;
	selp.u32 	%r178, 1, 0, %p92;
	add.s32 	%r201, %r171, %r178;
	setp.ge.f32 	%p93, %f2, 0fAEDBE6FF;
	selp.u32 	%r179, 1, 0, %p93;
	add.s32 	%r200, %r173, %r179;
	setp.lt.f64 	%p94, %fd142, 0d3DDB7CDFE0000000;
	selp.u32 	%r180, 1, 0, %p94;
	add.s32 	%r195, %r175, %r180;
	setp.lt.f64 	%p95, %fd142, %fd282;
	selp.u32 	%r181, 1, 0, %p95;
	add.s32 	%r15, %r177, %r181;
	setp.lt.s32 	%p96, %r201, 0;
	setp.gt.s32 	%p97, %r10, -1;
	add.f64 	%fd143, %fd1, 0d0000000000000000;
	selp.f64 	%fd144, %fd143, 0d0000000000000000, %p97;
	selp.f64 	%fd145, %fd144, 0d0000000000000000, %p96;
	setp.ne.s32 	%p98, %r200, 0;
	selp.f64 	%fd146, %fd1, 0d0000000000000000, %p98;
	selp.f64 	%fd147, %fd146, 0d0000000000000000, %p46;
	sub.f64 	%fd148, %fd145, %fd147;
	setp.lt.s32 	%p99, %r201, 1;
	setp.gt.s32 	%p100, %r10, 1;
	selp.f64 	%fd149, %fd3, 0d0000000000000000, %p100;
	selp.f64 	%fd150, %fd149, 0d0000000000000000, %p99;
	add.f64 	%fd151, %fd148, %fd150;
	setp.gt.u32 	%p101, %r200, 1;
	selp.f64 	%fd152, %fd3, 0d0000000000000000, %p101;
	selp.f64 	%fd153, %fd152, 0d0000000000000000, %p45;
	sub.f64 	%fd154, %fd151, %fd153;
	setp.lt.s32 	%p102, %r201, 2;
	selp.f64 	%fd155, %fd123, 0d0000000000000000, %p100;
	selp.f64 	%fd156, %fd155, 0d0000000000000000, %p102;
	add.f64 	%fd157, %fd154, %fd156;
	setp.gt.u32 	%p103, %r200, 2;
	selp.f64 	%fd158, %fd123, 0d0000000000000000, %p103;
	selp.f64 	%fd159, %fd158, 0d0000000000000000, %p45;
	sub.f64 	%fd160, %fd157, %fd159;
	setp.lt.s32 	%p104, %r201, 3;
	setp.gt.s32 	%p105, %r11, 2;
	selp.f64 	%fd161, %fd4, 0d0000000000000000, %p105;
	selp.f64 	%fd162, %fd161, 0d0000000000000000, %p104;
	add.f64 	%fd163, %fd160, %fd162;
	setp.gt.u32 	%p106, %r200, 3;
	selp.f64 	%fd164, %fd4, 0d0000000000000000, %p106;
	selp.f64 	%fd165, %fd164, 0d0000000000000000, %p44;
	sub.f64 	%fd166, %fd163, %fd165;
	setp.lt.s32 	%p107, %r201, 4;
	setp.gt.s32 	%p108, %r11, 3;
	selp.f64 	%fd167, %fd2, 0d0000000000000000, %p108;
	selp.f64 	%fd168, %fd167, 0d0000000000000000, %p107;
	add.f64 	%fd169, %fd166, %fd168;
	setp.gt.u32 	%p109, %r200, 4;
	selp.f64 	%fd170, %fd2, 0d0000000000000000, %p109;
	selp.f64 	%fd171, %fd170, 0d0000000000000000, %p43;
	sub.f64 	%fd172, %fd169, %fd171;
	setp.lt.s32 	%p110, %r201, 5;
	setp.gt.s32 	%p111, %r11, 4;
	selp.f64 	%fd173, %fd133, 0d0000000000000000, %p111;
	selp.f64 	%fd174, %fd173, 0d0000000000000000, %p110;
	add.f64 	%fd175, %fd172, %fd174;
	setp.gt.u32 	%p112, %r200, 5;
	selp.f64 	%fd176, %fd133, 0d0000000000000000, %p112;
	selp.f64 	%fd177, %fd176, 0d0000000000000000, %p42;
	sub.f64 	%fd289, %fd175, %fd177;
	cvt.rn.f64.s32 	%fd178, %r201;
	add.f64 	%fd179, %fd289, %fd178;
	add.f64 	%fd287, %fd179, 0d3FF0000000000000;
	setp.gt.s32 	%p113, %r195, %r15;
	mov.u32 	%r202, %r200;
	mov.u32 	%r203, %r201;
	mov.f64 	%fd290, %fd289;
	@%p113 bra 	$L__BB2_28;
	mov.b16 	%rs10, 0;
	mov.f64 	%fd290, %fd289;
	mov.u32 	%r203, %r201;
	mov.u32 	%r202, %r200;
$L__BB2_19:
	mov.u32 	%r16, %r195;
	and.b16  	%rs4, %rs10, 255;
	setp.eq.s16 	%p114, %rs4, 0;
	selp.b32 	%r200, %r200, %r202, %p114;
	selp.b32 	%r201, %r201, %r203, %p114;
	selp.f64 	%fd290, %fd290, %fd289, %p114;
	mul.wide.u32 	%rd76, %r16, 8;
	add.s64 	%rd12, %rd1, %rd76;
	ld.local.f64 	%fd34, [%rd12];
	mul.wide.u32 	%rd77, %r16, 4;
	add.s64 	%rd78, %rd2, %rd77;
	ld.local.u32 	%r23, [%rd78];
	setp.le.s32 	%p115, %r23, %r11;
	selp.s32 	%r182, -1, 0, %p115;
	add.s32 	%r203, %r203, %r182;
	setp.gt.s32 	%p116, %r23, %r11;
	selp.u32 	%r183, 1, 0, %p116;
	add.s32 	%r202, %r202, %r183;
	@%p116 bra 	$L__BB2_21;
	mul.wide.s32 	%rd79, %r23, 8;
	add.s64 	%rd80, %rd3, %rd79;
	ld.local.f64 	%fd286, [%rd80];
	bra.uni 	$L__BB2_22;
$L__BB2_21:
	mul.wide.s32 	%rd81, %r23, 8;
	add.s64 	%rd82, %rd3, %rd81;
	ld.local.f64 	%fd180, [%rd82];
	neg.f64 	%fd286, %fd180;
$L__BB2_22:
	add.f64 	%fd289, %fd289, %fd286;
	setp.gt.u32 	%p117, %r16, 4;
	@%p117 bra 	$L__BB2_25;
	ld.local.f64 	%fd185, [%rd12+8];
	setp.eq.f64 	%p119, %fd34, %fd185;
	mov.b16 	%rs10, 0;
	@%p119 bra 	$L__BB2_27;
	add.s32 	%r187, %r203, 1;
	cvt.rn.f64.s32 	%fd186, %r187;
	add.f64 	%fd187, %fd289, %fd186;
	not.b32 	%r188, %r203;
	add.s32 	%r189, %r202, %r188;
	cvt.rn.f64.s32 	%fd188, %r189;
	mul.f64 	%fd189, %fd34, %fd188;
	sub.f64 	%fd287, %fd187, %fd189;
	setp.lt.f64 	%p120, %fd287, %fd113;
	mov.b16 	%rs10, 1;
	@%p120 bra 	$L__BB2_28;
	bra.uni 	$L__BB2_27;
$L__BB2_25:
	setp.ne.s32 	%p118, %r16, 5;
	mov.b16 	%rs10, 0;
	@%p118 bra 	$L__BB2_27;
	add.s32 	%r184, %r203, 1;
	cvt.rn.f64.s32 	%fd181, %r184;
	add.f64 	%fd182, %fd289, %fd181;
	not.b32 	%r185, %r203;
	add.s32 	%r186, %r202, %r185;
	cvt.rn.f64.s32 	%fd183, %r186;
	mul.f64 	%fd184, %fd34, %fd183;
	sub.f64 	%fd287, %fd182, %fd184;
	mov.b16 	%rs10, 1;
$L__BB2_27:
	add.s32 	%r195, %r16, 1;
	setp.ne.s32 	%p121, %r16, %r15;
	@%p121 bra 	$L__BB2_19;
$L__BB2_28:
	setp.lt.s32 	%p122, %r10, 0;
	setp.lt.s32 	%p123, %r11, 5;
	setp.lt.s32 	%p124, %r11, 4;
	setp.lt.s32 	%p125, %r11, 3;
	setp.lt.s32 	%p126, %r10, 2;
	setp.gt.f64 	%p127, %fd287, %fd113;
	selp.b32 	%r190, %r203, %r201, %p127;
	selp.f64 	%fd190, %fd289, %fd290, %p127;
	selp.b32 	%r191, %r202, %r200, %p127;
	not.b32 	%r192, %r190;
	add.s32 	%r193, %r11, %r192;
	cvt.rn.f64.s32 	%fd191, %r193;
	sub.f64 	%fd192, %fd191, %fd190;
	neg.f64 	%fd193, %fd192;
	add.s32 	%r194, %r191, %r192;
	cvt.rn.f64.s32 	%fd194, %r194;
	div.rn.f64 	%fd195, %fd193, %fd194;
	neg.f64 	%fd196, %fd195;
	selp.f64 	%fd197, %fd195, %fd196, %p122;
	add.f64 	%fd198, %fd197, %fd1;
	cvt.rn.f32.f64 	%f43, %fd198;
	max.f32 	%f44, %f43, 0f00000000;
	min.f32 	%f45, %f44, 0f3F800000;
	cvt.f64.f32 	%fd199, %f45;
	st.local.f64 	[%rd6], %fd199;
	selp.f64 	%fd200, %fd195, %fd196, %p126;
	add.f64 	%fd201, %fd200, %fd3;
	cvt.rn.f32.f64 	%f46, %fd201;
	max.f32 	%f47, %f46, 0f00000000;
	min.f32 	%f48, %f47, 0f3F800000;
	cvt.f64.f32 	%fd202, %f48;
	st.local.f64 	[%rd7], %fd202;
	add.f64 	%fd204, %fd200, %fd123;
	cvt.rn.f32.f64 	%f49, %fd204;
	max.f32 	%f50, %f49, 0f00000000;
	min.f32 	%f51, %f50, 0f3F800000;
	cvt.f64.f32 	%fd205, %f51;
	st.local.f64 	[%rd8], %fd205;
	selp.f64 	%fd206, %fd195, %fd196, %p125;
	add.f64 	%fd207, %fd206, %fd4;
	cvt.rn.f32.f64 	%f52, %fd207;
	max.f32 	%f53, %f52, 0f00000000;
	min.f32 	%f54, %f53, 0f3F800000;
	cvt.f64.f32 	%fd208, %f54;
	st.local.f64 	[%rd9], %fd208;
	selp.f64 	%fd209, %fd195, %fd196, %p124;
	add.f64 	%fd210, %fd209, %fd2;
	cvt.rn.f32.f64 	%f55, %fd210;
	max.f32 	%f56, %f55, 0f00000000;
	min.f32 	%f57, %f56, 0f3F800000;
	cvt.f64.f32 	%fd211, %f57;
	st.local.f64 	[%rd10], %fd211;
	selp.f64 	%fd212, %fd195, %fd196, %p123;
	add.f64 	%fd214, %fd212, %fd133;
	cvt.rn.f32.f64 	%f58, %fd214;
	max.f32 	%f59, %f58, 0f00000000;
	min.f32 	%f60, %f59, 0f3F800000;
	cvt.f64.f32 	%fd215, %f60;
	st.local.f64 	[%rd11], %fd215;
$L__BB2_29:
	bar.sync 	0;
	ld.shared.f64 	%fd216, [%r3];
	ld.global.v2.f64 	{%fd217, %fd218}, [%rd5];
	ld.local.v2.f64 	{%fd219, %fd220}, [%rd4];
	sub.f64 	%fd221, %fd219, %fd216;
	mul.f64 	%fd222, %fd221, 0d3FFE666660000000;
	sub.f64 	%fd223, %fd219, %fd218;
	mul.f64 	%fd224, %fd223, 0d3FECCCCCC0000000;
	sub.f64 	%fd225, %fd222, %fd224;
	add.f64 	%fd226, %fd217, %fd225;
	st.global.v2.f64 	[%rd5], {%fd226, %fd219};
	ld.shared.f64 	%fd227, [%r3+1024];
	ld.global.v2.f64 	{%fd228, %fd229}, [%rd5+16];
	sub.f64 	%fd230, %fd220, %fd227;
	mul.f64 	%fd231, %fd230, 0d3FFE666660000000;
	sub.f64 	%fd232, %fd220, %fd229;
	mul.f64 	%fd233, %fd232, 0d3FECCCCCC0000000;
	sub.f64 	%fd234, %fd231, %fd233;
	add.f64 	%fd235, %fd228, %fd234;
	st.global.v2.f64 	[%rd5+16], {%fd235, %fd220};
	ld.shared.f64 	%fd236, [%r3+2048];
	ld.global.v2.f64 	{%fd237, %fd238}, [%rd5+32];
	ld.local.v2.f64 	{%fd239, %fd240}, [%rd4+16];
	sub.f64 	%fd241, %fd239, %fd236;
	mul.f64 	%fd242, %fd241, 0d3FFE666660000000;
	sub.f64 	%fd243, %fd239, %fd238;
	mul.f64 	%fd244, %fd243, 0d3FECCCCCC0000000;
	sub.f64 	%fd245, %fd242, %fd244;
	add.f64 	%fd246, %fd237, %fd245;
	st.global.v2.f64 	[%rd5+32], {%fd246, %fd239};
	ld.shared.f64 	%fd247, [%r3+3072];
	ld.global.v2.f64 	{%fd248, %fd249}, [%rd5+48];
	sub.f64 	%fd250, %fd240, %fd247;
	mul.f64 	%fd251, %fd250, 0d3FFE666660000000;
	sub.f64 	%fd252, %fd240, %fd249;
	mul.f64 	%fd253, %fd252, 0d3FECCCCCC0000000;
	sub.f64 	%fd254, %fd251, %fd253;
	add.f64 	%fd255, %fd248, %fd254;
	st.global.v2.f64 	[%rd5+48], {%fd255, %fd240};
	ld.shared.f64 	%fd256, [%r3+4096];
	ld.global.v2.f64 	{%fd257, %fd258}, [%rd5+64];
	ld.local.v2.f64 	{%fd259, %fd260}, [%rd4+32];
	sub.f64 	%fd261, %fd259, %fd256;
	mul.f64 	%fd262, %fd261, 0d3FFE666660000000;
	sub.f64 	%fd263, %fd259, %fd258;
	mul.f64 	%fd264, %fd263, 0d3FECCCCCC0000000;
	sub.f64 	%fd265, %fd262, %fd264;
	add.f64 	%fd266, %fd257, %fd265;
	st.global.v2.f64 	[%rd5+64], {%fd266, %fd259};
	ld.shared.f64 	%fd267, [%r3+5120];
	ld.global.v2.f64 	{%fd268, %fd269}, [%rd5+80];
	sub.f64 	%fd270, %fd260, %fd267;
	mul.f64 	%fd271, %fd270, 0d3FFE666660000000;
	sub.f64 	%fd272, %fd260, %fd269;
	mul.f64 	%fd273, %fd272, 0d3FECCCCCC0000000;
	sub.f64 	%fd274, %fd271, %fd273;
	add.f64 	%fd275, %fd268, %fd274;
	st.global.v2.f64 	[%rd5+80], {%fd275, %fd260};
$L__BB2_30:
	ret;

}


// ===== COMPILED SASS (sm_100) =====

	.target	sm_100

	.elftype	@"ET_EXEC"


//--------------------- .note.nv.tkinfo           --------------------------
	.section	.note.nv.tkinfo,"",@"SHT_NOTE"
	.sectionflags	@"SHF_NOTE_NV_TKINFO"
	.tkinfo
        /*0018*/ 	.word	0x00000002
        /*0030*/ 	.string	""
        /*0030*/ 	.string	"ptxas"
        /*0030*/ 	.string	"Cuda compilation tools, release 13.0, V13.0.88"
        /*0030*/ 	.string	"Build cuda_13.0.r13.0/compiler.36424714_0"
        /*0030*/ 	.string	"-arch sm_100 -m 64 "



//--------------------- .note.nv.cuinfo           --------------------------
	.section	.note.nv.cuinfo,"",@"SHT_NOTE"
	.sectionflags	@"SHF_NOTE_NV_CUINFO"
        /*0018*/ 	.short	0x0002
        /*001a*/ 	.short	0x0064
        /*001c*/ 	.short	0x0082
	.zero		2


//--------------------- .nv.info                  --------------------------
	.section	.nv.info,"",@"SHT_CUDA_INFO"
	.align	4


	//----- nvinfo : EIATTR_REGCOUNT
	.align		4
        /*0000*/ 	.byte	0x04, 0x2f
        /*0002*/ 	.short	(.L_1 - .L_0)
	.align		4
.L_0:
        /*0004*/ 	.word	index@(_Z19ADMM_InitArrays_64bPdi)
        /*0008*/ 	.word	0x0000000a


	//----- nvinfo : EIATTR_FRAME_SIZE
	.align		4
.L_1:
        /*000c*/ 	.byte	0x04, 0x11
        /*000e*/ 	.short	(.L_3 - .L_2)
	.align		4
.L_2:
        /*0010*/ 	.word	index@(_Z19ADMM_InitArrays_64bPdi)
        /*0014*/ 	.word	0x00000000


	//----- nvinfo : EIATTR_REGCOUNT
	.align		4
.L_3:
        /*0018*/ 	.byte	0x04, 0x2f
        /*001a*/ 	.short	(.L_5 - .L_4)
	.align		4
.L_4:
        /*001c*/ 	.word	index@(_Z19ADMM_VN_kernel_deg3PKdPdS1_PKji)
        /*0020*/ 	.word	0x00000014


	//----- nvinfo : EIATTR_FRAME_SIZE
	.align		4
.L_5:
        /*0024*/ 	.byte	0x04, 0x11
        /*0026*/ 	.short	(.L_7 - .L_6)
	.align		4
.L_6:
        /*0028*/ 	.word	index@(_Z19ADMM_VN_kernel_deg3PKdPdS1_PKji)
        /*002c*/ 	.word	0x00000000


	//----- nvinfo : EIATTR_REGCOUNT
	.align		4
.L_7:
        /*0030*/ 	.byte	0x04, 0x2f
        /*0032*/ 	.short	(.L_9 - .L_8)
	.align		4
.L_8:
        /*0034*/ 	.word	index@(_Z19ADMM_CN_kernel_deg6PKdPdPKjPii)
        /*0038*/ 	.word	0x00000038


	//----- nvinfo : EIATTR_FRAME_SIZE
	.align		4
.L_9:
        /*003c*/ 	.byte	0x04, 0x11
        /*003e*/ 	.short	(.L_11 - .L_10)
	.align		4
.L_10:
        /*0040*/ 	.word	index@($__internal_0_$__cuda_sm20_div_rn_f64_full)
        /*0044*/ 	.word	0x000000b0


	//----- nvinfo : EIATTR_FRAME_SIZE
	.align		4
.L_11:
        /*0048*/ 	.byte	0x04, 0x11
        /*004a*/ 	.short	(.L_13 - .L_12)
	.align		4
.L_12:
        /*004c*/ 	.word	index@(_Z19ADMM_CN_kernel_deg6PKdPdPKjPii)
        /*0050*/ 	.word	0x000000b0


	//----- nvinfo : EIATTR_MIN_STACK_SIZE
	.align		4
.L_13:
        /*0054*/ 	.byte	0x04, 0x12
        /*0056*/ 	.short	(.L_15 - .L_14)
	.align		4
.L_14:
        /*0058*/ 	.word	index@(_Z19ADMM_CN_kernel_deg6PKdPdPKjPii)
        /*005c*/ 	.word	0x000000b0


	//----- nvinfo : EIATTR_MIN_STACK_SIZE
	.align		4
.L_15:
        /*0060*/ 	.byte	0x04, 0x12
        /*0062*/ 	.short	(.L_17 - .L_16)
	.align		4
.L_16:
        /*0064*/ 	.word	index@(_Z19ADMM_VN_kernel_deg3PKdPdS1_PKji)
        /*0068*/ 	.word	0x00000000


	//----- nvinfo : EIATTR_MIN_STACK_SIZE
	.align		4
.L_17:
        /*006c*/ 	.byte	0x04, 0x12
        /*006e*/ 	.short	(.L_19 - .L_18)
	.align		4
.L_18:
        /*0070*/ 	.word	index@(_Z19ADMM_InitArrays_64bPdi)
        /*0074*/ 	.word	0x00000000
.L_19:


//--------------------- .nv.compat                --------------------------
	.section	.nv.compat,"",@"SHT_CUDA_COMPAT_INFO"
	.align	4
        /*0000*/ 	.byte	0x02, 0x09, 0x00, 0x00, 0x02, 0x02, 0x01, 0x00, 0x02, 0x05, 0x05, 0x00, 0x03, 0x07, 0x01, 0x01
        /*0010*/ 	.byte	0x02, 0x03, 0x00, 0x00, 0x02, 0x06, 0x01, 0x00, 0x04, 0x0b, 0x08, 0x00, 0x01, 0x00, 0x00, 0x00
        /*0020*/ 	.byte	0x00, 0x00, 0x00, 0x00


//--------------------- .nv.info._Z19ADMM_CN_kernel_deg6PKdPdPKjPii --------------------------
	.section	.nv.info._Z19ADMM_CN_kernel_deg6PKdPdPKjPii,"",@"SHT_CUDA_INFO"
	.sectionflags	@""
	.align	4


	//----- nvinfo : EIATTR_CUDA_API_VERSION
	.align		4
        /*0000*/ 	.byte	0x04, 0x37
        /*0002*/ 	.short	(.L_21 - .L_20)
.L_20:
        /*0004*/ 	.word	0x00000082


	//----- nvinfo : EIATTR_KPARAM_INFO
	.align		4
.L_21:
        /*0008*/ 	.byte	0x04, 0x17
        /*000a*/ 	.short	(.L_23 - .L_22)
.L_22:
        /*000c*/ 	.word	0x00000000
        /*0010*/ 	.short	0x0004
        /*0012*/ 	.short	0x0020
        /*0014*/ 	.byte	0x00, 0xf0, 0x11, 0x00


	//----- nvinfo : EIATTR_KPARAM_INFO
	.align		4
.L_23:
        /*0018*/ 	.byte	0x04, 0x17
        /*001a*/ 	.short	(.L_25 - .L_24)
.L_24:
        /*001c*/ 	.word	0x00000000
        /*0020*/ 	.short	0x0003
        /*0022*/ 	.short	0x0018
        /*0024*/ 	.byte	0x00, 0xf5, 0x21, 0x00


	//----- nvinfo : EIATTR_KPARAM_INFO
	.align		4
.L_25:
        /*0028*/ 	.byte	0x04, 0x17
        /*002a*/ 	.short	(.L_27 - .L_26)
.L_26:
        /*002c*/ 	.word	0x00000000
        /*0030*/ 	.short	0x0002
        /*0032*/ 	.short	0x0010
        /*0034*/ 	.byte	0x00, 0xf5, 0x21, 0x00


	//----- nvinfo : EIATTR_KPARAM_INFO
	.align		4
.L_27:
        /*0038*/ 	.byte	0x04, 0x17
        /*003a*/ 	.short	(.L_29 - .L_28)
.L_28:
        /*003c*/ 	.word	0x00000000
        /*0040*/ 	.short	0x0001
        /*0042*/ 	.short	0x0008
        /*0044*/ 	.byte	0x00, 0xf5, 0x21, 0x00


	//----- nvinfo : EIATTR_KPARAM_INFO
	.align		4
.L_29:
        /*0048*/ 	.byte	0x04, 0x17
        /*004a*/ 	.short	(.L_31 - .L_30)
.L_30:
        /*004c*/ 	.word	0x00000000
        /*0050*/ 	.short	0x0000
        /*0052*/ 	.short	0x0000
        /*0054*/ 	.byte	0x00, 0xf5, 0x21, 0x00


	//----- nvinfo : EIATTR_SPARSE_MMA_MASK
	.align		4
.L_31:
        /*0058*/ 	.byte	0x03, 0x50
        /*005a*/ 	.short	0x0000


	//----- nvinfo : EIATTR_MAXREG_COUNT
	.align		4
        /*005c*/ 	.byte	0x03, 0x1b
        /*005e*/ 	.short	0x00ff


	//----- nvinfo : EIATTR_NUM_BARRIERS
	.align		4
        /*0060*/ 	.byte	0x02, 0x4c
        /*0062*/ 	.byte	0x01
	.zero		1


	//----- nvinfo : EIATTR_MERCURY_ISA_VERSION
	.align		4
        /*0064*/ 	.byte	0x03, 0x5f
        /*0066*/ 	.short	0x0101


	//----- nvinfo : EIATTR_VRC_CTA_INIT_COUNT
	.align		4
        /*0068*/ 	.byte	0x02, 0x4a
	.zero		1
	.zero		1


	//----- nvinfo : EIATTR_EXIT_INSTR_OFFSETS
	.align		4
        /*006c*/ 	.byte	0x04, 0x1c
        /*006e*/ 	.short	(.L_33 - .L_32)


	//   ....[0]....
.L_32:
        /*0070*/ 	.word	0x00000080


	//   ....[1]....
        /*0074*/ 	.word	0x000031f0


	//----- nvinfo : EIATTR_CRS_STACK_SIZE
	.align		4
.L_33:
        /*0078*/ 	.byte	0x04, 0x1e
        /*007a*/ 	.short	(.L_35 - .L_34)
.L_34:
        /*007c*/ 	.word	0x00000000


	//----- nvinfo : EIATTR_CBANK_PARAM_SIZE
	.align		4
.L_35:
        /*0080*/ 	.byte	0x03, 0x19
        /*0082*/ 	.short	0x0024


	//----- nvinfo : EIATTR_PARAM_CBANK
	.align		4
        /*0084*/ 	.byte	0x04, 0x0a
        /*0086*/ 	.short	(.L_37 - .L_36)
	.align		4
.L_36:
        /*0088*/ 	.word	index@(.nv.constant0._Z19ADMM_CN_kernel_deg6PKdPdPKjPii)
        /*008c*/ 	.short	0x0380
        /*008e*/ 	.short	0x0024


	//----- nvinfo : EIATTR_SW_WAR
	.align		4
.L_37:
        /*0090*/ 	.byte	0x04, 0x36
        /*0092*/ 	.short	(.L_39 - .L_38)
.L_38:
        /*0094*/ 	.word	0x00000008
.L_39:


//--------------------- .nv.info._Z19ADMM_VN_kernel_deg3PKdPdS1_PKji --------------------------
	.section	.nv.info._Z19ADMM_VN_kernel_deg3PKdPdS1_PKji,"",@"SHT_CUDA_INFO"
	.sectionflags	@""
	.align	4


	//----- nvinfo : EIATTR_CUDA_API_VERSION
	.align		4
        /*0000*/ 	.byte	0x04, 0x37
        /*0002*/ 	.short	(.L_41 - .L_40)
.L_40:
        /*0004*/ 	.word	0x00000082


	//----- nvinfo : EIATTR_KPARAM_INFO
	.align		4
.L_41:
        /*0008*/ 	.byte	0x04, 0x17
        /*000a*/ 	.short	(.L_43 - .L_42)
.L_42:
        /*000c*/ 	.word	0x00000000
        /*0010*/ 	.short	0x0004
        /*0012*/ 	.short	0x0020
        /*0014*/ 	.byte	0x00, 0xf0, 0x11, 0x00


	//----- nvinfo : EIATTR_KPARAM_INFO
	.align		4
.L_43:
        /*0018*/ 	.byte	0x04, 0x17
        /*001a*/ 	.short	(.L_45 - .L_44)
.L_44:
        /*001c*/ 	.word	0x00000000
        /*0020*/ 	.short	0x0003
        /*0022*/ 	.short	0x0018
        /*0024*/ 	.byte	0x00, 0xf5, 0x21, 0x00


	//----- nvinfo : EIATTR_KPARAM_INFO
	.align		4
.L_45:
        /*0028*/ 	.byte	0x04, 0x17
        /*002a*/ 	.short	(.L_47 - .L_46)
.L_46:
        /*002c*/ 	.word	0x00000000
        /*0030*/ 	.short	0x0002
        /*0032*/ 	.short	0x0010
        /*0034*/ 	.byte	0x00, 0xf5, 0x21, 0x00


	//----- nvinfo : EIATTR_KPARAM_INFO
	.align		4
.L_47:
        /*0038*/ 	.byte	0x04, 0x17
        /*003a*/ 	.short	(.L_49 - .L_48)
.L_48:
        /*003c*/ 	.word	0x00000000
        /*0040*/ 	.short	0x0001
        /*0042*/ 	.short	0x0008
        /*0044*/ 	.byte	0x00, 0xf5, 0x21, 0x00


	//----- nvinfo : EIATTR_KPARAM_INFO
	.align		4
.L_49:
        /*0048*/ 	.byte	0x04, 0x17
        /*004a*/ 	.short	(.L_51 - .L_50)
.L_50:
        /*004c*/ 	.word	0x00000000
        /*0050*/ 	.short	0x0000
        /*0052*/ 	.short	0x0000
        /*0054*/ 	.byte	0x00, 0xf5, 0x21, 0x00


	//----- nvinfo : EIATTR_SPARSE_MMA_MASK
	.align		4
.L_51:
        /*0058*/ 	.byte	0x03, 0x50
        /*005a*/ 	.short	0x0000


	//----- nvinfo : EIATTR_MAXREG_COUNT
	.align		4
        /*005c*/ 	.byte	0x03, 0x1b
        /*005e*/ 	.short	0x00ff


	//----- nvinfo : EIATTR_MERCURY_ISA_VERSION
	.align		4
        /*0060*/ 	.byte	0x03, 0x5f
        /*0062*/ 	.short	0x0101


	//----- nvinfo : EIATTR_UNUSED_LOAD_BYTE_OFFSET
	.align		4
        /*0064*/ 	.byte	0x04, 0x44
        /*0066*/ 	.short	(.L_53 - .L_52)


	//   ....[0]....
.L_52:
        /*0068*/ 	.word	0x00000110
        /*006c*/ 	.word	0x0000003f


	//----- nvinfo : EIATTR_VRC_CTA_INIT_COUNT
	.align		4
.L_53:
        /*0070*/ 	.byte	0x02, 0x4a
	.zero		1
	.zero		1


	//----- nvinfo : EIATTR_EXIT_INSTR_OFFSETS
	.align		4
        /*0074*/ 	.byte	0x04, 0x1c
        /*0076*/ 	.short	(.L_55 - .L_54)


	//   ....[0]....
.L_54:
        /*0078*/ 	.word	0x00000070


	//   ....[1]....
        /*007c*/ 	.word	0x00000320


	//----- nvinfo : EIATTR_CBANK_PARAM_SIZE
	.align		4
.L_55:
        /*0080*/ 	.byte	0x03, 0x19
        /*0082*/ 	.short	0x0024


	//----- nvinfo : EIATTR_PARAM_CBANK
	.align		4
        /*0084*/ 	.byte	0x04, 0x0a
        /*0086*/ 	.short	(.L_57 - .L_56)
	.align		4
.L_56:
        /*0088*/ 	.word	index@(.nv.constant0._Z19ADMM_VN_kernel_deg3PKdPdS1_PKji)
        /*008c*/ 	.short	0x0380
        /*008e*/ 	.short	0x0024


	//----- nvinfo : EIATTR_SW_WAR
	.align		4
.L_57:
        /*0090*/ 	.byte	0x04, 0x36
        /*0092*/ 	.short	(.L_59 - .L_58)
.L_58:
        /*0094*/ 	.word	0x00000008
.L_59:


//--------------------- .nv.info._Z19ADMM_InitArrays_64bPdi --------------------------
	.section	.nv.info._Z19ADMM_InitArrays_64bPdi,"",@"SHT_CUDA_INFO"
	.sectionflags	@""
	.align	4


	//----- nvinfo : EIATTR_CUDA_API_VERSION
	.align		4
        /*0000*/ 	.byte	0x04, 0x37
        /*0002*/ 	.short	(.L_61 - .L_60)
.L_60:
        /*0004*/ 	.word	0x00000082


	//----- nvinfo : EIATTR_KPARAM_INFO
	.align		4
.L_61:
        /*0008*/ 	.byte	0x04, 0x17
        /*000a*/ 	.short	(.L_63 - .L_62)
.L_62:
        /*000c*/ 	.word	0x00000000
        /*0010*/ 	.short	0x0001
        /*0012*/ 	.short	0x0008
        /*0014*/ 	.byte	0x00, 0xf0, 0x11, 0x00


	//----- nvinfo : EIATTR_KPARAM_INFO
	.align		4
.L_63:
        /*0018*/ 	.byte	0x04, 0x17
        /*001a*/ 	.short	(.L_65 - .L_64)
.L_64:
        /*001c*/ 	.word	0x00000000
        /*0020*/ 	.short	0x0000
        /*0022*/ 	.short	0x0000
        /*0024*/ 	.byte	0x00, 0xf5, 0x21, 0x00


	//----- nvinfo : EIATTR_SPARSE_MMA_MASK
	.align		4
.L_65:
        /*0028*/ 	.byte	0x03, 0x50
        /*002a*/ 	.short	0x0000


	//----- nvinfo : EIATTR_MAXREG_COUNT
	.align		4
        /*002c*/ 	.byte	0x03, 0x1b
        /*002e*/ 	.short	0x00ff


	//----- nvinfo : EIATTR_MERCURY_ISA_VERSION
	.align		4
        /*0030*/ 	.byte	0x03, 0x5f
        /*0032*/ 	.short	0x0101


	//----- nvinfo : EIATTR_VRC_CTA_INIT_COUNT
	.align		4
        /*0034*/ 	.byte	0x02, 0x4a
	.zero		1
	.zero		1


	//----- nvinfo : EIATTR_EXIT_INSTR_OFFSETS
	.align		4
        /*0038*/ 	.byte	0x04, 0x1c
        /*003a*/ 	.short	(.L_67 - .L_66)


	//   ....[0]....
.L_66:
        /*003c*/ 	.word	0x00000070


	//   ....[1]....
        /*0040*/ 	.word	0x000000f0


	//----- nvinfo : EIATTR_CBANK_PARAM_SIZE
	.align		4
.L_67:
        /*0044*/ 	.byte	0x03, 0x19
        /*0046*/ 	.short	0x000c


	//----- nvinfo : EIATTR_PARAM_CBANK
	.align		4
        /*0048*/ 	.byte	0x04, 0x0a
        /*004a*/ 	.short	(.L_69 - .L_68)
	.align		4
.L_68:
        /*004c*/ 	.word	index@(.nv.constant0._Z19ADMM_InitArrays_64bPdi)
        /*0050*/ 	.short	0x0380
        /*0052*/ 	.short	0x000c


	//----- nvinfo : EIATTR_SW_WAR
	.align		4
.L_69:
        /*0054*/ 	.byte	0x04, 0x36
        /*0056*/ 	.short	(.L_71 - .L_70)
.L_70:
        /*0058*/ 	.word	0x00000008
.L_71:


//--------------------- .nv.callgraph             --------------------------
	.section	.nv.callgraph,"",@"SHT_CUDA_CALLGRAPH"
	.align	4
	.sectionentsize	8
	.align		4
        /*0000*/ 	.word	0x00000000
	.align		4
        /*0004*/ 	.word	0xffffffff
	.align		4
        /*0008*/ 	.word	0x00000000
	.align		4
        /*000c*/ 	.word	0xfffffffe
	.align		4
        /*0010*/ 	.word	0x00000000
	.align		4
        /*0014*/ 	.word	0xfffffffd
	.align		4
        /*0018*/ 	.word	0x00000000
	.align		4
        /*001c*/ 	.word	0xfffffffc


//--------------------- .text._Z19ADMM_CN_kernel_deg6PKdPdPKjPii --------------------------
	.section	.text._Z19ADMM_CN_kernel_deg6PKdPdPKjPii,"ax",@progbits
	.align	128
        .global         _Z19ADMM_CN_kernel_deg6PKdPdPKjPii
        .type           _Z19ADMM_CN_kernel_deg6PKdPdPKjPii,@function
        .size           _Z19ADMM_CN_kernel_deg6PKdPdPKjPii,(.L_x_24 - _Z19ADMM_CN_kernel_deg6PKdPdPKjPii)
        .other          _Z19ADMM_CN_kernel_deg6PKdPdPKjPii,@"STO_CUDA_ENTRY STV_DEFAULT"
_Z19ADMM_CN_kernel_deg6PKdPdPKjPii:
.text._Z19ADMM_CN_kernel_deg6PKdPdPKjPii:
[----:B------:R-:W0:Y:S01]  /*0000*/  LDC R1, c[0x0][0x37c] ;  /* 0x0000df00ff017b82 */ /* 0x000e220000000800 */
[----:B------:R-:W1:Y:S01]  /*0010*/  S2R R3, SR_CTAID.X ;  /* 0x0000000000037919 */ /* 0x000e620000002500 */
[----:B------:R-:W1:Y:S01]  /*0020*/  LDCU UR4, c[0x0][0x360] ;  /* 0x00006c00ff0477ac */ /* 0x000e620008000800 */
[----:B0-----:R-:W-:Y:S01]  /*0030*/  VIADD R1, R1, 0xffffff50 ;  /* 0xffffff5001017836 */ /* 0x001fe20000000000 */
[----:B------:R-:W1:Y:S01]  /*0040*/  S2R R0, SR_TID.X ;  /* 0x0000000000007919 */ /* 0x000e620000002100 */
[----:B------:R-:W0:Y:S01]  /*0050*/  LDCU UR5, c[0x0][0x3a0] ;  /* 0x00007400ff0577ac */ /* 0x000e220008000800 */
[----:B-1----:R-:W-:-:S05]  /*0060*/  IMAD R16, R3, UR4, R0 ;  /* 0x0000000403107c24 */ /* 0x002fca000f8e0200 */
[----:B0-----:R-:W-:-:S13]  /*0070*/  ISETP.GE.AND P0, PT, R16, UR5, PT ;  /* 0x0000000510007c0c */ /* 0x001fda000bf06270 */
[----:B------:R-:W-:Y:S05]  /*0080*/  @P0 EXIT ;  /* 0x000000000000094d */ /* 0x000fea0003800000 */
[----:B------:R-:W0:Y:S01]  /*0090*/  LDC.64 R2, c[0x0][0x390] ;  /* 0x0000e400ff027b82 */ /* 0x000e220000000a00 */
[----:B------:R-:W-:Y:S01]  /*00a0*/  IMAD.HI R17, R16, 0x634c0635, RZ ;  /* 0x634c063510117827 */ /* 0x000fe200078e02ff */
[----:B------:R-:W1:Y:S04]  /*00b0*/  LDCU.64 UR6, c[0x0][0x358] ;  /* 0x00006b00ff0677ac */ /* 0x000e680008000a00 */
[----:B------:R-:W-:Y:S02]  /*00c0*/  SHF.R.U32.HI R4, RZ, 0x1f, R17 ;  /* 0x0000001fff047819 */ /* 0x000fe40000011611 */
[----:B------:R-:W2:Y:S02]  /*00d0*/  LDC.64 R28, c[0x0][0x388] ;  /* 0x0000e200ff1c7b82 */ /* 0x000ea40000000a00 */
[----:B------:R-:W-:-:S05]  /*00e0*/  LEA.HI.SX32 R17, R17, R4, 0x17 ;  /* 0x0000000411117211 */ /* 0x000fca00078fbaff */
[----:B------:R-:W-:Y:S01]  /*00f0*/  IMAD R4, R17, -0x528, R16 ;  /* 0xfffffad811047824 */ /* 0x000fe200078e0210 */
[----:B------:R-:W3:Y:S03]  /*0100*/  LDC.64 R22, c[0x0][0x380] ;  /* 0x0000e000ff167b82 */ /* 0x000ee60000000a00 */
[----:B------:R-:W-:-:S04]  /*0110*/  IMAD R5, R4, 0x6, RZ ;  /* 0x0000000604057824 */ /* 0x000fc800078e02ff */
[----:B0-----:R-:W-:-:S05]  /*0120*/  IMAD.WIDE R2, R5, 0x4, R2 ;  /* 0x0000000405027825 */ /* 0x001fca00078e0202 */
[----:B-1----:R-:W4:Y:S04]  /*0130*/  LDG.E R8, desc[UR6][R2.64+0x4] ;  /* 0x0000040602087981 */ /* 0x002f28000c1e1900 */
[----:B------:R-:W5:Y:S04]  /*0140*/  LDG.E R12, desc[UR6][R2.64+0x8] ;  /* 0x00000806020c7981 */ /* 0x000f68000c1e1900 */
[----:B------:R-:W3:Y:S04]  /*0150*/  LDG.E R4, desc[UR6][R2.64] ;  /* 0x0000000602047981 */ /* 0x000ee8000c1e1900 */
[----:B------:R-:W3:Y:S04]  /*0160*/  LDG.E R18, desc[UR6][R2.64+0xc] ;  /* 0x00000c0602127981 */ /* 0x000ee8000c1e1900 */
[----:B------:R-:W3:Y:S04]  /*0170*/  LDG.E R32, desc[UR6][R2.64+0x10] ;  /* 0x0000100602207981 */ /* 0x000ee8000c1e1900 */
[----:B------:R5:W3:Y:S01]  /*0180*/  LDG.E R20, desc[UR6][R2.64+0x14] ;  /* 0x0000140602147981 */ /* 0x000ae2000c1e1900 */
[----:B------:R-:W-:-:S04]  /*0190*/  IMAD R5, R16, 0x6, RZ ;  /* 0x0000000610057824 */ /* 0x000fc800078e02ff */
[----:B--2---:R-:W-:-:S05]  /*01a0*/  IMAD.WIDE R28, R5, 0x10, R28 ;  /* 0x00000010051c7825 */ /* 0x004fca00078e021c */
[----:B------:R-:W2:Y:S04]  /*01b0*/  LDG.E.128 R24, desc[UR6][R28.64+0x30] ;  /* 0x000030061c187981 */ /* 0x000ea8000c1e1d00 */
[----:B------:R-:W2:Y:S01]  /*01c0*/  LDG.E.128 R36, desc[UR6][R28.64+0x50] ;  /* 0x000050061c247981 */ /* 0x000ea2000c1e1d00 */
[----:B----4-:R-:W-:-:S03]  /*01d0*/  IMAD R41, R17, 0xa50, R8 ;  /* 0x00000a5011297824 */ /* 0x010fc600078e0208 */
[----:B------:R-:W4:Y:S01]  /*01e0*/  LDG.E.128 R8, desc[UR6][R28.64+0x10] ;  /* 0x000010061c087981 */ /* 0x000f22000c1e1d00 */
[----:B-----5:R-:W-:-:S03]  /*01f0*/  IMAD R3, R17, 0xa50, R12 ;  /* 0x00000a5011037824 */ /* 0x020fc600078e020c */
[----:B------:R-:W5:Y:S01]  /*0200*/  LDG.E.128 R12, desc[UR6][R28.64+0x20] ;  /* 0x000020061c0c7981 */ /* 0x000f62000c1e1d00 */
[----:B---3--:R-:W-:-:S03]  /*0210*/  IMAD R31, R17, 0xa50, R4 ;  /* 0x00000a50111f7824 */ /* 0x008fc600078e0204 */
[----:B------:R-:W3:Y:S01]  /*0220*/  LDG.E.128 R4, desc[UR6][R28.64] ;  /* 0x000000061c047981 */ /* 0x000ee2000c1e1d00 */
[----:B------:R-:W-:-:S04]  /*0230*/  IMAD.WIDE R40, R41, 0x8, R22 ;  /* 0x0000000829287825 */ /* 0x000fc800078e0216 */
[--C-:B------:R-:W-:Y:S02]  /*0240*/  IMAD.WIDE R2, R3, 0x8, R22.reuse ;  /* 0x0000000803027825 */ /* 0x100fe400078e0216 */
[----:B------:R-:W3:Y:S02]  /*0250*/  LDG.E.64 R40, desc[UR6][R40.64] ;  /* 0x0000000628287981 */ /* 0x000ee4000c1e1b00 */
[----:B------:R-:W-:Y:S02]  /*0260*/  IMAD.WIDE R30, R31, 0x8, R22 ;  /* 0x000000081f1e7825 */ /* 0x000fe400078e0216 */
[----:B------:R-:W3:Y:S02]  /*0270*/  LDG.E.64 R2, desc[UR6][R2.64] ;  /* 0x0000000602027981 */ /* 0x000ee4000c1e1b00 */
[C---:B------:R-:W-:Y:S02]  /*0280*/  IMAD R19, R17.reuse, 0xa50, R18 ;  /* 0x00000a5011137824 */ /* 0x040fe400078e0212 */
[C---:B------:R-:W-:Y:S01]  /*0290*/  IMAD R45, R17.reuse, 0xa50, R32 ;  /* 0x00000a50112d7824 */ /* 0x040fe200078e0220 */
[----:B------:R-:W3:Y:S01]  /*02a0*/  LDG.E.64 R30, desc[UR6][R30.64] ;  /* 0x000000061e1e7981 */ /* 0x000ee2000c1e1b00 */
[----:B------:R-:W-:-:S02]  /*02b0*/  IMAD R17, R17, 0xa50, R20 ;  /* 0x00000a5011117824 */ /* 0x000fc400078e0214 */
[--C-:B------:R-:W-:Y:S01]  /*02c0*/  IMAD.WIDE R18, R19, 0x8, R22.reuse ;  /* 0x0000000813127825 */ /* 0x100fe200078e0216 */
[----:B------:R-:W3:Y:S03]  /*02d0*/  LDG.E.128 R32, desc[UR6][R28.64+0x40] ;  /* 0x000040061c207981 */ /* 0x000ee6000c1e1d00 */
[--C-:B------:R-:W-:Y:S02]  /*02e0*/  IMAD.WIDE R44, R45, 0x8, R22.reuse ;  /* 0x000000082d2c7825 */ /* 0x100fe400078e0216 */
[----:B------:R-:W3:Y:S02]  /*02f0*/  LDG.E.64 R18, desc[UR6][R18.64] ;  /* 0x0000000612127981 */ /* 0x000ee4000c1e1b00 */
[----:B------:R-:W-:Y:S02]  /*0300*/  IMAD.WIDE R22, R17, 0x8, R22 ;  /* 0x0000000811167825 */ /* 0x000fe400078e0216 */
[----:B------:R-:W3:Y:S04]  /*0310*/  LDG.E.64 R20, desc[UR6][R44.64] ;  /* 0x000000062c147981 */ /* 0x000ee8000c1e1b00 */
[----:B------:R-:W3:Y:S01]  /*0320*/  LDG.E.64 R22, desc[UR6][R22.64] ;  /* 0x0000000616167981 */ /* 0x000ee2000c1e1b00 */
[----:B------:R-:W-:Y:S01]  /*0330*/  UMOV UR8, 0xc0000000 ;  /* 0xc000000000087882 */ /* 0x000fe20000000000 */
[----:B------:R-:W-:Y:S01]  /*0340*/  UMOV UR9, 0x3feccccc ;  /* 0x3feccccc00097882 */ /* 0x000fe20000000000 */
[----:B------:R-:W-:Y:S01]  /*0350*/  UMOV UR10, 0x60000000 ;  /* 0x60000000000a7882 */ /* 0x000fe20000000000 */
[----:B------:R-:W-:Y:S01]  /*0360*/  UMOV UR11, 0x3ffe6666 ;  /* 0x3ffe6666000b7882 */ /* 0x000fe20000000000 */
[----:B--2---:R-:W-:-:S02]  /*0370*/  DMUL R26, R26, UR8 ;  /* 0x000000081a1a7c28 */ /* 0x004fc40008000000 */
[----:B------:R-:W-:Y:S01]  /*0380*/  DMUL R38, R38, UR8 ;  /* 0x0000000826267c28 */ /* 0x000fe20008000000 */
[----:B------:R-:W0:Y:S01]  /*0390*/  S2UR UR5, SR_CgaCtaId ;  /* 0x00000000000579c3 */ /* 0x000e220000008800 */
[----:B------:R-:W-:Y:S01]  /*03a0*/  UMOV UR4, 0x400 ;  /* 0x0000040000047882 */ /* 0x000fe20000000000 */
[----:B------:R-:W-:Y:S01]  /*03b0*/  IMAD.MOV.U32 R17, RZ, RZ, 0x2 ;  /* 0x00000002ff117424 */ /* 0x000fe200078e00ff */
[----:B0-----:R-:W-:Y:S01]  /*03c0*/  ULEA UR4, UR5, UR4, 0x18 ;  /* 0x0000000405047291 */ /* 0x001fe2000f8ec0ff */
[----:B------:R-:W-:Y:S01]  /*03d0*/  IMAD.MOV.U32 R51, RZ, RZ, 0x4 ;  /* 0x00000004ff337424 */ /* 0x000fe200078e00ff */
[----:B----4-:R-:W-:Y:S02]  /*03e0*/  DMUL R10, R10, UR8 ;  /* 0x000000080a0a7c28 */ /* 0x010fe40008000000 */
[----:B-----5:R-:W-:Y:S02]  /*03f0*/  DMUL R42, R14, UR8 ;  /* 0x000000080e2a7c28 */ /* 0x020fe40008000000 */
[----:B---3--:R-:W-:-:S04]  /*0400*/  DMUL R6, R6, UR8 ;  /* 0x0000000806067c28 */ /* 0x008fc80008000000 */
[----:B------:R-:W-:Y:S02]  /*0410*/  DFMA R14, R40, UR10, -R10 ;  /* 0x0000000a280e7c2b */ /* 0x000fe4000800080a */
[----:B------:R-:W-:Y:S02]  /*0420*/  DFMA R42, R2, UR10, -R42 ;  /* 0x0000000a022a7c2b */ /* 0x000fe4000800082a */
[----:B------:R-:W-:Y:S02]  /*0430*/  DFMA R6, R30, UR10, -R6 ;  /* 0x0000000a1e067c2b */ /* 0x000fe40008000806 */
[----:B------:R-:W-:Y:S02]  /*0440*/  DMUL R34, R34, UR8 ;  /* 0x0000000822227c28 */ /* 0x000fe40008000000 */
[----:B------:R-:W-:Y:S02]  /*0450*/  DADD R8, -R8, R14 ;  /* 0x0000000008087229 */ /* 0x000fe4000000010e */
[----:B------:R-:W-:-:S02]  /*0460*/  DADD R12, -R12, R42 ;  /* 0x000000000c0c7229 */ /* 0x000fc4000000012a */
[----:B------:R-:W-:Y:S02]  /*0470*/  DADD R6, -R4, R6 ;  /* 0x0000000004067229 */ /* 0x000fe40000000106 */
[----:B------:R-:W-:Y:S02]  /*0480*/  DFMA R4, R18, UR10, -R26 ;  /* 0x0000000a12047c2b */ /* 0x000fe4000800081a */
[----:B------:R-:W-:Y:S01]  /*0490*/  DFMA R34, R20, UR10, -R34 ;  /* 0x0000000a14227c2b */ /* 0x000fe20008000822 */
[----:B------:R-:W-:Y:S01]  /*04a0*/  F2F.F32.F64 R11, R8 ;  /* 0x00000008000b7310 */ /* 0x000fe20000301000 */
[----:B------:R-:W-:-:S07]  /*04b0*/  DFMA R38, R22, UR10, -R38 ;  /* 0x0000000a16267c2b */ /* 0x000fce0008000826 */
[----:B------:R-:W0:Y:S01]  /*04c0*/  F2F.F32.F64 R26, R12 ;  /* 0x0000000c001a7310 */ /* 0x000e220000301000 */
[----:B------:R-:W-:Y:S02]  /*04d0*/  DADD R24, -R24, R4 ;  /* 0x0000000018187229 */ /* 0x000fe40000000104 */
[----:B------:R-:W-:Y:S02]  /*04e0*/  DADD R4, -R32, R34 ;  /* 0x0000000020047229 */ /* 0x000fe40000000122 */
[----:B------:R-:W-:Y:S02]  /*04f0*/  DADD R38, -R36, R38 ;  /* 0x0000000024267229 */ /* 0x000fe40000000126 */
[----:B------:R-:W-:Y:S02]  /*0500*/  DSETP.GTU.AND P1, PT, R8, RZ, PT ;  /* 0x000000ff0800722a */ /* 0x000fe40003f2c000 */
[----:B------:R-:W-:Y:S08]  /*0510*/  F2F.F32.F64 R32, R4 ;  /* 0x0000000400207310 */ /* 0x000ff00000301000 */
[----:B------:R-:W1:Y:S01]  /*0520*/  F2F.F32.F64 R35, R38 ;  /* 0x0000002600237310 */ /* 0x000e620000301000 */
[----:B0-----:R-:W-:-:S07]  /*0530*/  FMNMX R27, R11, R26, PT ;  /* 0x0000001a0b1b7209 */ /* 0x001fce0003800000 */
[----:B------:R-:W0:Y:S01]  /*0540*/  F2F.F32.F64 R10, R6 ;  /* 0x00000006000a7310 */ /* 0x000e220000301000 */
[----:B------:R-:W-:-:S07]  /*0550*/  LEA R34, R0, UR4, 0x3 ;  /* 0x0000000400227c11 */ /* 0x000fce000f8e18ff */
[----:B------:R-:W2:Y:S01]  /*0560*/  F2F.F32.F64 R43, R24 ;  /* 0x00000018002b7310 */ /* 0x000ea20000301000 */
[----:B------:R-:W-:Y:S01]  /*0570*/  @P1 IMAD.MOV R17, RZ, RZ, 0x1 ;  /* 0x00000001ff111424 */ /* 0x000fe200078e02ff */
[----:B------:R-:W-:-:S06]  /*0580*/  SEL R0, RZ, 0x1, P1 ;  /* 0x00000001ff007807 */ /* 0x000fcc0000800000 */
[----:B------:R-:W3:Y:S01]  /*0590*/  F2F.F64.F32 R14, R27 ;  /* 0x0000001b000e7310 */ /* 0x000ee20000201800 */
[----:B------:R-:W-:Y:S02]  /*05a0*/  DSETP.GTU.AND P3, PT, R12, RZ, PT ;  /* 0x000000ff0c00722a */ /* 0x000fe40003f6c000 */
[----:B------:R-:W-:Y:S01]  /*05b0*/  DSETP.GT.AND P1, PT, R8, R12, PT ;  /* 0x0000000c0800722a */ /* 0x000fe20003f24000 */
[----:B------:R-:W-:Y:S01]  /*05c0*/  FMNMX R12, R11, R26, !PT ;  /* 0x0000001a0b0c7209 */ /* 0x000fe20007800000 */
[----:B------:R-:W-:Y:S01]  /*05d0*/  DSETP.GTU.AND P0, PT, R6, RZ, PT ;  /* 0x000000ff0600722a */ /* 0x000fe20003f0c000 */
[CC--:B-1----:R-:W-:Y:S02]  /*05e0*/  FMNMX R26, R32.reuse, R35.reuse, PT ;  /* 0x00000023201a7209 */ /* 0x0c2fe40003800000 */
[----:B0-----:R-:W-:Y:S02]  /*05f0*/  FMNMX R33, R27, R10, !PT ;  /* 0x0000000a1b217209 */ /* 0x001fe40007800000 */
[----:B------:R-:W-:-:S02]  /*0600*/  FMNMX R36, R32, R35, !PT ;  /* 0x0000002320247209 */ /* 0x000fc40007800000 */
[----:B--2---:R-:W-:Y:S01]  /*0610*/  FMNMX R37, R26, R43, !PT ;  /* 0x0000002b1a257209 */ /* 0x004fe20007800000 */
[----:B---3--:R-:W-:Y:S01]  /*0620*/  DSETP.GT.AND P2, PT, R6, R14, PT ;  /* 0x0000000e0600722a */ /* 0x008fe20003f44000 */
[----:B------:R-:W-:Y:S02]  /*0630*/  FMNMX R14, R12, R33, !PT ;  /* 0x000000210c0e7209 */ /* 0x000fe40007800000 */
[----:B------:R-:W-:Y:S02]  /*0640*/  FMNMX R11, R36, R37, !PT ;  /* 0x00000025240b7209 */ /* 0x000fe40007800000 */
[----:B------:R-:W-:Y:S02]  /*0650*/  FMNMX R6, R12, R33, PT ;  /* 0x000000210c067209 */ /* 0x000fe40003800000 */
[----:B------:R-:W-:Y:S02]  /*0660*/  FMNMX R7, R36, R37, PT ;  /* 0x0000002524077209 */ /* 0x000fe40003800000 */
[----:B------:R-:W-:Y:S01]  /*0670*/  FMNMX R42, R14, R11, !PT ;  /* 0x0000000b0e2a7209 */ /* 0x000fe20007800000 */
[----:B------:R-:W-:Y:S01]  /*0680*/  @P0 IMAD.MOV R17, RZ, RZ, R0 ;  /* 0x000000ffff110224 */ /* 0x000fe200078e0200 */
[----:B------:R-:W-:-:S02]  /*0690*/  FMNMX R8, R27, R10, PT ;  /* 0x0000000a1b087209 */ /* 0x000fc40003800000 */
[----:B------:R-:W-:Y:S01]  /*06a0*/  FMNMX R43, R26, R43, PT ;  /* 0x0000002b1a2b7209 */ /* 0x000fe20003800000 */
[----:B------:R-:W-:Y:S01]  /*06b0*/  FADD.SAT R48, RZ, R42 ;  /* 0x0000002aff307221 */ /* 0x000fe20000002000 */
[----:B------:R-:W-:Y:S02]  /*06c0*/  FMNMX R52, R6, R7, !PT ;  /* 0x0000000706347209 */ /* 0x000fe40007800000 */
[----:B------:R-:W-:Y:S01]  /*06d0*/  FMNMX R15, R14, R11, PT ;  /* 0x0000000b0e0f7209 */ /* 0x000fe20003800000 */
[----:B------:R-:W-:Y:S01]  /*06e0*/  VIADD R0, R17, 0x1 ;  /* 0x0000000111007836 */ /* 0x000fe20000000000 */
[----:B------:R0:W-:Y:S01]  /*06f0*/  STS.64 [R34+0x400], R40 ;  /* 0x0004002822007388 */ /* 0x0001e20000000a00 */
[----:B------:R-:W-:Y:S01]  /*0700*/  DSETP.GT.AND P5, PT, R40, 0.5, PT ;  /* 0x3fe000002800742a */ /* 0x000fe20003fa4000 */
[----:B------:R-:W-:Y:S01]  /*0710*/  @P3 IMAD.MOV R0, RZ, RZ, R17 ;  /* 0x000000ffff003224 */ /* 0x000fe200078e0211 */
[----:B------:R-:W-:Y:S01]  /*0720*/  DSETP.GTU.AND P0, PT, R24, RZ, PT ;  /* 0x000000ff1800722a */ /* 0x000fe20003f0c000 */
[----:B------:R-:W-:-:S02]  /*0730*/  FMNMX R17, R8, R43, !PT ;  /* 0x0000002b08117209 */ /* 0x000fc40007800000 */
[----:B------:R-:W-:Y:S01]  /*0740*/  FMNMX R35, R6, R7, PT ;  /* 0x0000000706237209 */ /* 0x000fe20003800000 */
[----:B------:R-:W1:Y:S01]  /*0750*/  F2F.F64.F32 R48, R48 ;  /* 0x0000003000307310 */ /* 0x000e620000201800 */
[CC--:B------:R-:W-:Y:S02]  /*0760*/  FMNMX R9, R15.reuse, R52.reuse, PT ;  /* 0x000000340f097209 */ /* 0x0c0fe40003800000 */
[----:B0-----:R-:W-:Y:S02]  /*0770*/  FMNMX R41, R15, R52, !PT ;  /* 0x000000340f297209 */ /* 0x001fe40007800000 */
[----:B------:R-:W-:-:S03]  /*0780*/  FMNMX R13, R35, R17, !PT ;  /* 0x00000011230d7209 */ /* 0x000fc60007800000 */
[----:B------:R-:W-:Y:S01]  /*0790*/  FADD.SAT R32, RZ, R41 ;  /* 0x00000029ff207221 */ /* 0x000fe20000002000 */
[----:B------:R-:W-:Y:S02]  /*07a0*/  FMNMX R40, R13, R9, !PT ;  /* 0x000000090d287209 */ /* 0x000fe40007800000 */
[----:B------:R-:W-:Y:S01]  /*07b0*/  FSETP.GT.AND P3, PT, R33, R12, PT ;  /* 0x0000000c2100720b */ /* 0x000fe20003f64000 */
[----:B------:R-:W-:Y:S01]  /*07c0*/  F2F.F64.F32 R26, R26 ;  /* 0x0000001a001a7310 */ /* 0x000fe20000201800 */
[----:B------:R-:W-:Y:S01]  /*07d0*/  DSETP.GTU.AND P4, PT, R4, RZ, PT ;  /* 0x000000ff0400722a */ /* 0x000fe20003f8c000 */
[----:B------:R-:W-:Y:S02]  /*07e0*/  VIADD R12, R0, 0x1 ;  /* 0x00000001000c7836 */ /* 0x000fe40000000000 */
[----:B------:R-:W-:Y:S01]  /*07f0*/  FADD.SAT R46, RZ, R40 ;  /* 0x00000028ff2e7221 */ /* 0x000fe20000002000 */
[----:B------:R-:W-:-:S03]  /*0800*/  @P0 IMAD.MOV R12, RZ, RZ, R0 ;  /* 0x000000ffff0c0224 */ /* 0x000fc600078e0200 */
[----:B------:R-:W0:Y:S01]  /*0810*/  F2F.F64.F32 R32, R32 ;  /* 0x0000002000207310 */ /* 0x000e220000201800 */
[----:B------:R-:W-:Y:S02]  /*0820*/  DSETP.GT.AND P6, PT, R4, R38, PT ;  /* 0x000000260400722a */ /* 0x000fe40003fc4000 */
[----:B------:R-:W-:Y:S01]  /*0830*/  DSETP.GTU.AND P0, PT, R38, RZ, PT ;  /* 0x000000ff2600722a */ /* 0x000fe20003f0c000 */
[----:B------:R-:W-:Y:S01]  /*0840*/  FMNMX R39, R13, R9, PT ;  /* 0x000000090d277209 */ /* 0x000fe20003800000 */
[----:B-1----:R-:W-:-:S03]  /*0850*/  DADD R4, RZ, R48 ;  /* 0x00000000ff047229 */ /* 0x002fc60000000030 */
[----:B------:R-:W1:Y:S01]  /*0860*/  F2F.F64.F32 R46, R46 ;  /* 0x0000002e002e7310 */ /* 0x000e620000201800 */
[----:B------:R-:W-:Y:S01]  /*0870*/  FADD.SAT R44, RZ, R39 ;  /* 0x00000027ff2c7221 */ /* 0x000fe20000002000 */
[----:B------:R-:W-:Y:S01]  /*0880*/  IMAD.MOV.U32 R0, RZ, RZ, 0x2 ;  /* 0x00000002ff007424 */ /* 0x000fe200078e00ff */
[----:B------:R-:W-:Y:S01]  /*0890*/  FMNMX R38, R35, R17, PT ;  /* 0x0000001123267209 */ /* 0x000fe20003800000 */
[----:B------:R-:W-:Y:S01]  /*08a0*/  VIADD R10, R12, 0x1 ;  /* 0x000000010c0a7836 */ /* 0x000fe20000000000 */
[----:B0-----:R-:W-:Y:S01]  /*08b0*/  DADD R4, R4, R32 ;  /* 0x0000000004047229 */ /* 0x001fe20000000020 */
[----:B------:R-:W-:Y:S02]  /*08c0*/  @P4 IMAD.MOV R10, RZ, RZ, R12 ;  /* 0x000000ffff0a4224 */ /* 0x000fe400078e020c */
[----:B------:R-:W0:Y:S01]  /*08d0*/  F2F.F64.F32 R44, R44 ;  /* 0x0000002c002c7310 */ /* 0x000e220000201800 */
[----:B------:R-:W-:Y:S01]  /*08e0*/  DSETP.GT.AND P4, PT, R24, R26, PT ;  /* 0x0000001a1800722a */ /* 0x000fe20003f84000 */
[C---:B------:R-:W-:Y:S01]  /*08f0*/  SEL R12, R0.reuse, 0x1, !P1 ;  /* 0x00000001000c7807 */ /* 0x040fe20004800000 */
[----:B------:R-:W-:Y:S01]  /*0900*/  FADD.SAT R26, RZ, R38 ;  /* 0x00000026ff1a7221 */ /* 0x000fe20000002000 */
[----:B------:R-:W-:-:S02]  /*0910*/  SEL R0, R0, 0x1, P1 ;  /* 0x0000000100007807 */ /* 0x000fc40000800000 */
[----:B------:R-:W-:Y:S02]  /*0920*/  FSETP.GT.AND P1, PT, R37, R36, PT ;  /* 0x000000242500720b */ /* 0x000fe40003f24000 */
[----:B------:R-:W-:Y:S01]  /*0930*/  FMNMX R37, R8, R43, PT ;  /* 0x0000002b08257209 */ /* 0x000fe20003800000 */
[----:B-1----:R-:W-:Y:S01]  /*0940*/  DADD R4, R4, R46 ;  /* 0x0000000004047229 */ /* 0x002fe2000000002e */
[----:B------:R-:W1:Y:S03]  /*0950*/  F2F.F64.F32 R26, R26 ;  /* 0x0000001a001a7310 */ /* 0x000e660000201800 */
[----:B------:R-:W-:-:S04]  /*0960*/  FADD.SAT R24, RZ, R37 ;  /* 0x00000025ff187221 */ /* 0x000fc80000002000 */
[----:B0-----:R-:W-:Y:S02]  /*0970*/  DADD R4, R4, R44 ;  /* 0x0000000004047229 */ /* 0x001fe4000000002c */
[----:B------:R-:W0:Y:S06]  /*0980*/  F2F.F64.F32 R24, R24 ;  /* 0x0000001800187310 */ /* 0x000e2c0000201800 */
[----:B-1----:R-:W-:Y:S01]  /*0990*/  DADD R4, R4, R26 ;  /* 0x0000000004047229 */ /* 0x002fe2000000001a */
[C---:B------:R-:W-:Y:S02]  /*09a0*/  SEL R36, R0.reuse, RZ, !P2 ;  /* 0x000000ff00247207 */ /* 0x040fe40005000000 */
[----:B------:R-:W-:-:S02]  /*09b0*/  SEL R0, R0, RZ, P2 ;  /* 0x000000ff00007207 */ /* 0x000fc40001000000 */
[----:B------:R-:W-:-:S03]  /*09c0*/  FSETP.GT.AND P2, PT, R8, R43, PT ;  /* 0x0000002b0800720b */ /* 0x000fc60003f44000 */
[----:B0-----:R-:W-:Y:S01]  /*09d0*/  DADD R4, R4, R24 ;  /* 0x0000000004047229 */ /* 0x001fe20000000018 */
[----:B------:R-:W-:Y:S02]  /*09e0*/  SEL R8, R36, R12, P3 ;  /* 0x0000000c24087207 */ /* 0x000fe40001800000 */
[----:B------:R-:W-:-:S03]  /*09f0*/  SEL R12, R12, R36, P3 ;  /* 0x000000240c0c7207 */ /* 0x000fc60001800000 */
[----:B------:R0:W1:Y:S01]  /*0a00*/  F2I.F64.TRUNC R36, R4 ;  /* 0x0000000400247311 */ /* 0x000062000030d100 */
[----:B------:R-:W-:Y:S02]  /*0a10*/  FSETP.GT.AND P3, PT, R14, R11, PT ;  /* 0x0000000b0e00720b */ /* 0x000fe40003f64000 */
[C---:B------:R-:W-:Y:S02]  /*0a20*/  SEL R11, R51.reuse, 0x5, P6 ;  /* 0x00000005330b7807 */ /* 0x040fe40003000000 */
[----:B------:R-:W-:Y:S02]  /*0a30*/  SEL R51, R51, 0x5, !P6 ;  /* 0x0000000533337807 */ /* 0x000fe40007000000 */
[----:B------:R-:W-:Y:S01]  /*0a40*/  FSETP.GT.AND P6, PT, R6, R7, PT ;  /* 0x000000070600720b */ /* 0x000fe20003fc4000 */
[----:B0-----:R-:W-:Y:S01]  /*0a50*/  DADD R4, -RZ, -R32 ;  /* 0x00000000ff047229 */ /* 0x001fe20000000920 */
[C---:B------:R-:W-:Y:S02]  /*0a60*/  SEL R6, R51.reuse, 0x3, !P4 ;  /* 0x0000000333067807 */ /* 0x040fe40006000000 */
[----:B------:R-:W-:-:S02]  /*0a70*/  SEL R51, R51, 0x3, P4 ;  /* 0x0000000333337807 */ /* 0x000fc40002000000 */
[----:B-1----:R-:W-:Y:S02]  /*0a80*/  ISETP.GE.AND P4, PT, R36, 0x2, PT ;  /* 0x000000022400780c */ /* 0x002fe40003f86270 */
[----:B------:R-:W-:Y:S02]  /*0a90*/  SEL R14, R6, R11, P1 ;  /* 0x0000000b060e7207 */ /* 0x000fe40000800000 */
[----:B------:R-:W-:Y:S01]  /*0aa0*/  SEL R11, R11, R6, P1 ;  /* 0x000000060b0b7207 */ /* 0x000fe20000800000 */
[----:B------:R-:W-:Y:S01]  /*0ab0*/  DADD R6, -RZ, -R46 ;  /* 0x00000000ff067229 */ /* 0x000fe2000000092e */
[----:B------:R-:W-:Y:S02]  /*0ac0*/  FSEL R4, R4, R32, !P4 ;  /* 0x0000002004047208 */ /* 0x000fe40006000000 */
[----:B------:R-:W-:-:S06]  /*0ad0*/  FSEL R5, R5, R33, !P4 ;  /* 0x0000002105057208 */ /* 0x000fcc0006000000 */
[----:B------:R-:W-:Y:S01]  /*0ae0*/  DADD R4, R48, R4 ;  /* 0x0000000030047229 */ /* 0x000fe20000000004 */
[----:B------:R-:W-:Y:S02]  /*0af0*/  FSEL R6, R6, R46, !P4 ;  /* 0x0000002e06067208 */ /* 0x000fe40006000000 */
[----:B------:R-:W-:Y:S02]  /*0b00*/  FSEL R7, R7, R47, !P4 ;  /* 0x0000002f07077208 */ /* 0x000fe40006000000 */
[----:B------:R-:W-:Y:S02]  /*0b10*/  FSETP.GT.AND P1, PT, R17, R35, PT ;  /* 0x000000231100720b */ /* 0x000fe40003f24000 */
[----:B------:R-:W-:Y:S02]  /*0b20*/  SEL R50, R0, R51, P2 ;  /* 0x0000003300327207 */ /* 0x000fe40001000000 */
[----:B------:R-:W-:Y:S01]  /*0b30*/  DADD R6, R4, R6 ;  /* 0x0000000004067229 */ /* 0x000fe20000000006 */
[----:B------:R-:W-:-:S02]  /*0b40*/  SEL R51, R51, R0, P2 ;  /* 0x0000000033337207 */ /* 0x000fc40001000000 */
[----:B------:R-:W-:Y:S02]  /*0b50*/  SEL R5, R11, R12, P6 ;  /* 0x0000000c0b057207 */ /* 0x000fe40003000000 */
[----:B------:R-:W-:Y:S02]  /*0b60*/  SEL R0, R8, R14, P3 ;  /* 0x0000000e08007207 */ /* 0x000fe40001800000 */
[----:B------:R-:W-:Y:S02]  /*0b70*/  SEL R8, R14, R8, P3 ;  /* 0x000000080e087207 */ /* 0x000fe40001800000 */
[----:B------:R-:W-:Y:S02]  /*0b80*/  SEL R14, R50, R5, P1 ;  /* 0x00000005320e7207 */ /* 0x000fe40000800000 */
[----:B------:R-:W-:Y:S01]  /*0b90*/  SEL R50, R5, R50, P1 ;  /* 0x0000003205327207 */ /* 0x000fe20000800000 */
[----:B------:R-:W-:Y:S01]  /*0ba0*/  DADD R4, -RZ, -R44 ;  /* 0x00000000ff047229 */ /* 0x000fe2000000092c */
[----:B------:R-:W-:-:S04]  /*0bb0*/  LOP3.LUT R35, R36, 0xfffffffe, RZ, 0xc0, !PT ;  /* 0xfffffffe24237812 */ /* 0x000fc800078ec0ff */
[----:B------:R-:W-:-:S05]  /*0bc0*/  ISETP.GE.AND P3, PT, R35, 0x3, PT ;  /* 0x000000032300780c */ /* 0x000fca0003f66270 */
[----:B------:R-:W-:Y:S02]  /*0bd0*/  FSEL R4, R4, R44, !P3 ;  /* 0x0000002c04047208 */ /* 0x000fe40005800000 */
[----:B------:R-:W-:-:S06]  /*0be0*/  FSEL R5, R5, R45, !P3 ;  /* 0x0000002d05057208 */ /* 0x000fcc0005800000 */
[----:B------:R-:W-:Y:S02]  /*0bf0*/  DADD R6, R6, R4 ;  /* 0x0000000006067229 */ /* 0x000fe40000000004 */
[----:B------:R-:W-:Y:S01]  /*0c00*/  DADD R4, -RZ, -R26 ;  /* 0x00000000ff047229 */ /* 0x000fe2000000091a */
[----:B------:R-:W-:-:S09]  /*0c10*/  ISETP.GE.AND P2, PT, R35, 0x4, PT ;  /* 0x000000042300780c */ /* 0x000fd20003f46270 */
[----:B------:R-:W-:Y:S02]  /*0c20*/  FSEL R4, R4, R26, !P2 ;  /* 0x0000001a04047208 */ /* 0x000fe40005000000 */
[----:B------:R-:W-:-:S06]  /*0c30*/  FSEL R5, R5, R27, !P2 ;  /* 0x0000001b05057208 */ /* 0x000fcc0005000000 */
[----:B------:R-:W-:Y:S02]  /*0c40*/  DADD R6, R6, R4 ;  /* 0x0000000006067229 */ /* 0x000fe40000000004 */
[----:B------:R-:W-:Y:S01]  /*0c50*/  DADD R4, -RZ, -R24 ;  /* 0x00000000ff047229 */ /* 0x000fe20000000918 */
[----:B------:R-:W-:-:S09]  /*0c60*/  ISETP.GE.AND P1, PT, R35, 0x5, PT ;  /* 0x000000052300780c */ /* 0x000fd20003f26270 */
[----:B------:R-:W-:Y:S02]  /*0c70*/  FSEL R4, R4, R24, !P1 ;  /* 0x0000001804047208 */ /* 0x000fe40004800000 */
[----:B------:R-:W-:-:S06]  /*0c80*/  FSEL R5, R5, R25, !P1 ;  /* 0x0000001905057208 */ /* 0x000fcc0004800000 */
[----:B------:R-:W-:Y:S01]  /*0c90*/  DADD R6, R6, R4 ;  /* 0x0000000006067229 */ /* 0x000fe20000000004 */
[----:B------:R-:W0:Y:S01]  /*0ca0*/  I2F.F64 R4, R35 ;  /* 0x0000002300047312 */ /* 0x000e220000201c00 */
[----:B------:R-:W-:Y:S02]  /*0cb0*/  SEL R12, R12, R11, P6 ;  /* 0x0000000b0c0c7207 */ /* 0x000fe40003000000 */
[----:B------:R-:W-:Y:S01]  /*0cc0*/  FSETP.GT.AND P6, PT, R52, R15, PT ;  /* 0x0000000f3400720b */ /* 0x000fe20003fc4000 */
[----:B------:R-:W-:-:S03]  /*0cd0*/  VIADD R17, R10, 0x1 ;  /* 0x000000010a117836 */ /* 0x000fc60000000000 */
[----:B------:R-:W-:Y:S02]  /*0ce0*/  SEL R52, R12, R8, P6 ;  /* 0x000000080c347207 */ /* 0x000fe40003000000 */
[----:B------:R-:W-:Y:S01]  /*0cf0*/  SEL R15, R8, R12, P6 ;  /* 0x0000000c080f7207 */ /* 0x000fe20003000000 */
[----:B------:R-:W-:Y:S01]  /*0d00*/  @P0 IMAD.MOV R17, RZ, RZ, R10 ;  /* 0x000000ffff110224 */ /* 0x000fe200078e020a */
[----:B------:R-:W-:Y:S01]  /*0d10*/  FSETP.GT.AND P6, PT, R13, R9, PT ;  /* 0x000000090d00720b */ /* 0x000fe20003fc4000 */
[----:B------:R1:W-:Y:S01]  /*0d20*/  STS.64 [R34], R30 ;  /* 0x0000001e22007388 */ /* 0x0003e20000000a00 */
[----:B------:R-:W-:Y:S02]  /*0d30*/  DSETP.GT.XOR P5, PT, R30, 0.5, P5 ;  /* 0x3fe000001e00742a */ /* 0x000fe40002fa4800 */
[----:B0-----:R-:W-:Y:S01]  /*0d40*/  DSETP.GTU.AND P0, PT, R6, R4, PT ;  /* 0x000000040600722a */ /* 0x001fe20003f0c000 */
[----:B------:R-:W-:Y:S01]  /*0d50*/  SEL R53, R14, R15, P6 ;  /* 0x0000000f0e357207 */ /* 0x000fe20003000000 */
[----:B------:R-:W-:Y:S01]  /*0d60*/  F2F.F64.F32 R10, R37 ;  /* 0x00000025000a7310 */ /* 0x000fe20000201800 */
[----:B-1----:R-:W-:-:S07]  /*0d70*/  SEL R30, R15, R14, P6 ;  /* 0x0000000e0f1e7207 */ /* 0x002fce0003000000 */
[----:B------:R-:W-:Y:S01]  /*0d80*/  F2F.F64.F32 R4, R42 ;  /* 0x0000002a00047310 */ /* 0x000fe20000201800 */
[----:B------:R-:W-:-:S07]  /*0d90*/  ISETP.NE.AND P6, PT, R17, 0x6, !P0 ;  /* 0x000000061100780c */ /* 0x000fce00047c5270 */
[----:B------:R-:W0:Y:S01]  /*0da0*/  F2F.F64.F32 R6, R41 ;  /* 0x0000002900067310 */ /* 0x000e220000201800 */
[----:B------:R-:W-:-:S07]  /*0db0*/  VIADD R31, R1, 0x80 ;  /* 0x00000080011f7836 */ /* 0x000fce0000000000 */
[----:B------:R-:W1:Y:S08]  /*0dc0*/  F2F.F64.F32 R8, R38 ;  /* 0x0000002600087310 */ /* 0x000e700000201800 */
[----:B------:R-:W-:Y:S08]  /*0dd0*/  F2F.F64.F32 R12, R40 ;  /* 0x00000028000c7310 */ /* 0x000ff00000201800 */
[----:B------:R-:W2:Y:S01]  /*0de0*/  F2F.F64.F32 R14, R39 ;  /* 0x00000027000e7310 */ /* 0x000ea20000201800 */
[----:B------:R3:W-:Y:S01]  /*0df0*/  STS.64 [R34+0x800], R2 ;  /* 0x0008000222007388 */ /* 0x0007e20000000a00 */
[----:B------:R-:W-:-:S03]  /*0e00*/  DSETP.GT.XOR P5, PT, R2, 0.5, P5 ;  /* 0x3fe000000200742a */ /* 0x000fc60002fa4800 */
[----:B------:R-:W-:Y:S04]  /*0e10*/  STL.128 [R1+0x80], RZ ;  /* 0x000080ff01007387 */ /* 0x000fe80000100c00 */
[----:B------:R-:W-:Y:S01]  /*0e20*/  STL.128 [R1+0x90], RZ ;  /* 0x000090ff01007387 */ /* 0x000fe20000100c00 */
[----:B---3--:R-:W-:-:S03]  /*0e30*/  IMAD R3, R0, 0x8, R31 ;  /* 0x0000000800037824 */ /* 0x008fc600078e021f */
[----:B------:R-:W-:Y:S04]  /*0e40*/  STL.128 [R1+0xa0], RZ ;  /* 0x0000a0ff01007387 */ /* 0x000fe80000100c00 */
[----:B0-----:R-:W-:Y:S04]  /*0e50*/  STL.128 [R1+0x50], R4 ;  /* 0x0000500401007387 */ /* 0x001fe80000100c00 */
[----:B-1----:R-:W-:Y:S04]  /*0e60*/  STL.128 [R1+0x70], R8 ;  /* 0x0000700801007387 */ /* 0x002fe80000100c00 */
[----:B--2---:R-:W-:Y:S04]  /*0e70*/  STL.128 [R1+0x60], R12 ;  /* 0x0000600c01007387 */ /* 0x004fe80000100c00 */
[----:B------:R-:W2:Y:S01]  /*0e80*/  @!P6 LDL.64 R48, [R3] ;  /* 0x000000000330e983 */ /* 0x000ea20000100a00 */
[----:B------:R-:W-:-:S02]  /*0e90*/  IMAD R2, R52, 0x8, R31 ;  /* 0x0000000834027824 */ /* 0x000fc400078e021f */
[----:B------:R-:W-:Y:S01]  /*0ea0*/  IMAD R0, R53, 0x8, R31 ;  /* 0x0000000835007824 */ /* 0x000fe200078e021f */
[----:B--2---:R-:W-:Y:S04]  /*0eb0*/  STL.64 [R3], R48 ;  /* 0x0000003003007387 */ /* 0x004fe80000100a00 */
[----:B------:R-:W2:Y:S01]  /*0ec0*/  @!P6 LDL.64 R32, [R2] ;  /* 0x000000000220e983 */ /* 0x000ea20000100a00 */
[----:B------:R-:W-:-:S03]  /*0ed0*/  DSETP.GT.XOR P5, PT, R18, 0.5, P5 ;  /* 0x3fe000001200742a */ /* 0x000fc60002fa4800 */
[----:B------:R0:W-:Y:S02]  /*0ee0*/  STS.64 [R34+0xc00], R18 ;  /* 0x000c001222007388 */ /* 0x0001e40000000a00 */
[----:B0-----:R-:W0:Y:S01]  /*0ef0*/  LDC.64 R18, c[0x0][0x398] ;  /* 0x0000e600ff127b82 */ /* 0x001e220000000a00 */
[----:B------:R-:W-:Y:S01]  /*0f00*/  DSETP.GT.XOR P5, PT, R20, 0.5, P5 ;  /* 0x3fe000001400742a */ /* 0x000fe20002fa4800 */
[----:B--2---:R-:W-:Y:S04]  /*0f10*/  STL.64 [R2], R32 ;  /* 0x0000002002007387 */ /* 0x004fe80000100a00 */
[----:B------:R-:W2:Y:S01]  /*0f20*/  @!P6 LDL.64 R46, [R0] ;  /* 0x00000000002ee983 */ /* 0x000ea20000100a00 */
[----:B------:R-:W-:Y:S01]  /*0f30*/  DSETP.GT.XOR P5, PT, R22, 0.5, P5 ;  /* 0x3fe000001600742a */ /* 0x000fe20002fa4800 */
[----:B0-----:R-:W-:-:S05]  /*0f40*/  IMAD.WIDE R18, R16, 0x4, R18 ;  /* 0x0000000410127825 */ /* 0x001fca00078e0212 */
[----:B------:R-:W-:Y:S01]  /*0f50*/  SEL R49, RZ, 0x1, !P5 ;  /* 0x00000001ff317807 */ /* 0x000fe20006800000 */
[----:B------:R-:W-:Y:S04]  /*0f60*/  STS.64 [R34+0x1000], R20 ;  /* 0x0010001422007388 */ /* 0x000fe80000000a00 */
[----:B------:R0:W-:Y:S04]  /*0f70*/  STS.64 [R34+0x1400], R22 ;  /* 0x0014001622007388 */ /* 0x0001e80000000a00 */
[----:B------:R1:W-:Y:S01]  /*0f80*/  STG.E desc[UR6][R18.64], R49 ;  /* 0x0000003112007986 */ /* 0x0003e2000c101906 */
[----:B------:R-:W-:-:S02]  /*0f90*/  ISETP.NE.AND P5, PT, R17, 0x6, PT ;  /* 0x000000061100780c */ /* 0x000fc40003fa5270 */
[----:B------:R-:W-:Y:S01]  /*0fa0*/  P2R R43, PR, RZ, 0x10 ;  /* 0x00000010ff2b7803 */ /* 0x000fe20000000000 */
[----:B------:R-:W-:Y:S08]  /*0fb0*/  BAR.SYNC.DEFER_BLOCKING 0x0 ;  /* 0x0000000000007b1d */ /* 0x000ff00000010000 */
[----:B------:R-:W-:Y:S01]  /*0fc0*/  BAR.SYNC.DEFER_BLOCKING 0x0 ;  /* 0x0000000000007b1d */ /* 0x000fe20000010000 */
[----:B------:R-:W-:-:S02]  /*0fd0*/  ISETP.NE.AND P4, PT, R17, 0x6, PT ;  /* 0x000000061100780c */ /* 0x000fc40003f85270 */
[----:B------:R-:W-:-:S03]  /*0fe0*/  ISETP.NE.AND P6, PT, R17, 0x6, PT ;  /* 0x000000061100780c */ /* 0x000fc60003fc5270 */
[----:B------:R-:W-:Y:S01]  /*0ff0*/  BSSY.RECONVERGENT B0, `(.L_x_0) ;  /* 0x000000a000007945 */ /* 0x000fe20003800200 */
[----:B------:R-:W-:Y:S01]  /*1000*/  P2R R16, PR, RZ, 0x10 ;  /* 0x00000010ff107803 */ /* 0x000fe20000000000 */
[--C-:B0-----:R-:W-:Y:S01]  /*1010*/  IMAD R34, R51, 0x8, R31.reuse ;  /* 0x0000000833227824 */ /* 0x101fe200078e021f */
[----:B------:R-:W-:Y:S01]  /*1020*/  ISETP.NE.AND P4, PT, R43, RZ, PT ;  /* 0x000000ff2b00720c */ /* 0x000fe20003f85270 */
[--C-:B------:R-:W-:Y:S01]  /*1030*/  IMAD R33, R50, 0x8, R31.reuse ;  /* 0x0000000832217824 */ /* 0x100fe200078e021f */
[----:B-1----:R-:W-:Y:S01]  /*1040*/  P2R R18, PR, RZ, 0x40 ;  /* 0x00000040ff127803 */ /* 0x002fe20000000000 */
[----:B------:R-:W-:Y:S01]  /*1050*/  IMAD R32, R30, 0x8, R31 ;  /* 0x000000081e207824 */ /* 0x000fe200078e021f */
[----:B--2---:R0:W-:Y:S01]  /*1060*/  STL.64 [R0], R46 ;  /* 0x0000002e00007387 */ /* 0x0041e20000100a00 */
[----:B------:R-:W-:Y:S08]  /*1070*/  @!P0 BRA P5, `(.L_x_1) ;  /* 0x0000000000048947 */ /* 0x000ff00002800000 */
[----:B------:R1:W5:Y:S02]  /*1080*/  LDL.64 R44, [R32] ;  /* 0x00000000202c7983 */ /* 0x0003640000100a00 */
.L_x_1:
[----:B------:R-:W-:Y:S05]  /*1090*/  BSYNC.RECONVERGENT B0 ;  /* 0x0000000000007941 */ /* 0x000fea0003800200 */
.L_x_0:
[----:B-----5:R2:W-:Y:S01]  /*10a0*/  STL.64 [R32], R44 ;  /* 0x0000002c20007387 */ /* 0x0205e20000100a00 */
[----:B------:R-:W-:Y:S01]  /*10b0*/  ISETP.NE.AND P5, PT, R16, RZ, PT ;  /* 0x000000ff1000720c */ /* 0x000fe20003fa5270 */
[----:B------:R-:W-:-:S12]  /*10c0*/  BSSY.RECONVERGENT B0, `(.L_x_2) ;  /* 0x0000003000007945 */ /* 0x000fd80003800200 */
[----:B--2---:R-:W-:Y:S05]  /*10d0*/  @!P0 BRA P5, `(.L_x_3) ;  /* 0x0000000000048947 */ /* 0x004fea0002800000 */
[----:B------:R2:W5:Y:S02]  /*10e0*/  LDL.64 R26, [R33] ;  /* 0x00000000211a7983 */ /* 0x0005640000100a00 */
.L_x_3:
[----:B------:R-:W-:Y:S05]  /*10f0*/  BSYNC.RECONVERGENT B0 ;  /* 0x0000000000007941 */ /* 0x000fea0003800200 */
.L_x_2:
[----:B-----5:R3:W-:Y:S01]  /*1100*/  STL.64 [R33], R26 ;  /* 0x0000001a21007387 */ /* 0x0207e20000100a00 */
[----:B------:R-:W-:Y:S04]  /*1110*/  BSSY.RECONVERGENT B0, `(.L_x_4) ;  /* 0x0000003000007945 */ /* 0x000fe80003800200 */
[----:B------:R-:W-:Y:S05]  /*1120*/  @!P0 BRA P6, `(.L_x_5) ;  /* 0x0000000000048947 */ /* 0x000fea0003000000 */
[----:B------:R4:W5:Y:S02]  /*1130*/  LDL.64 R24, [R34] ;  /* 0x0000000022187983 */ /* 0x0009640000100a00 */
.L_x_5:
[----:B------:R-:W-:Y:S05]  /*1140*/  BSYNC.RECONVERGENT B0 ;  /* 0x0000000000007941 */ /* 0x000fea0003800200 */
.L_x_4:
[----:B-----5:R0:W-:Y:S01]  /*1150*/  STL.64 [R34], R24 ;  /* 0x0000001822007387 */ /* 0x0201e20000100a00 */
[----:B------:R-:W-:Y:S01]  /*1160*/  BAR.SYNC.DEFER_BLOCKING 0x0 ;  /* 0x0000000000007b1d */ /* 0x000fe20000010000 */
[----:B------:R-:W-:Y:S01]  /*1170*/  ISETP.EQ.OR P0, PT, R17, 0x6, !P0 ;  /* 0x000000061100780c */ /* 0x000fe20004702670 */
[----:B------:R-:W-:-:S04]  /*1180*/  VIADD R43, R1, 0x50 ;  /* 0x00000050012b7836 */ /* 0x000fc80000000000 */
[----:B------:R-:W-:Y:S08]  /*1190*/  BSSY.RECONVERGENT B0, `(.L_x_6) ;  /* 0x00001bb000007945 */ /* 0x000ff00003800200 */
[----:B0-----:R-:W-:Y:S05]  /*11a0*/  @P0 BRA `(.L_x_7) ;  /* 0x0000001800e40947 */ /* 0x001fea0003800000 */
[----:B------:R-:W-:Y:S01]  /*11b0*/  DADD R30, R4, -1 ;  /* 0xbff00000041e7429 */ /* 0x000fe20000000000 */
[----:B------:R-:W-:Y:S01]  /*11c0*/  ISETP.GE.AND P0, PT, R36, RZ, PT ;  /* 0x000000ff2400720c */ /* 0x000fe20003f06270 */
[----:B------:R-:W-:Y:S01]  /*11d0*/  DADD R18, -RZ, -R4 ;  /* 0x00000000ff127229 */ /* 0x000fe20000000904 */
[----:B------:R-:W-:Y:S01]  /*11e0*/  IMAD R51, R35, 0x8, R43 ;  /* 0x0000000823337824 */ /* 0x000fe200078e022b */
[----:B---3--:R-:W-:Y:S02]  /*11f0*/  DADD R26, R6, -1 ;  /* 0xbff00000061a7429 */ /* 0x008fe40000000000 */
[----:B------:R-:W-:Y:S02]  /*1200*/  DADD R22, -RZ, -R6 ;  /* 0x00000000ff167229 */ /* 0x000fe40000000906 */
[----:B------:R-:W-:Y:S02]  /*1210*/  DADD R24, R12, -1 ;  /* 0xbff000000c187429 */ /* 0x000fe40000000000 */
[----:B------:R-:W-:-:S02]  /*1220*/  DADD R16, -RZ, -R12 ;  /* 0x00000000ff107229 */ /* 0x000fc4000000090c */
[----:B------:R-:W-:Y:S01]  /*1230*/  FSEL R52, R18, R30, !P0 ;  /* 0x0000001e12347208 */ /* 0x000fe20004000000 */
[----:B------:R-:W-:Y:S01]  /*1240*/  DADD R20, R14, -1 ;  /* 0xbff000000e147429 */ /* 0x000fe20000000000 */
[----:B------:R-:W-:Y:S01]  /*1250*/  FSEL R53, R19, R31, !P0 ;  /* 0x0000001f13357208 */ /* 0x000fe20004000000 */
[----:B------:R-:W-:Y:S01]  /*1260*/  DADD R18, -RZ, -R14 ;  /* 0x00000000ff127229 */ /* 0x000fe2000000090e */
[----:B------:R-:W-:Y:S01]  /*1270*/  FSEL R44, R22, R26, !P4 ;  /* 0x0000001a162c7208 */ /* 0x000fe20006000000 */
[----:B------:R-:W-:Y:S01]  /*1280*/  IMAD.MOV.U32 R30, RZ, RZ, 0x2 ;  /* 0x00000002ff1e7424 */ /* 0x000fe200078e00ff */
[----:B------:R-:W-:Y:S01]  /*1290*/  FSEL R45, R23, R27, !P4 ;  /* 0x0000001b172d7208 */ /* 0x000fe20006000000 */
[----:B------:R-:W-:Y:S01]  /*12a0*/  DADD R22, R8, -1 ;  /* 0xbff0000008167429 */ /* 0x000fe20000000000 */
[----:B------:R-:W-:Y:S02]  /*12b0*/  FSEL R26, R16, R24, !P4 ;  /* 0x00000018101a7208 */ /* 0x000fe40006000000 */
[----:B------:R-:W-:Y:S01]  /*12c0*/  FSEL R27, R17, R25, !P4 ;  /* 0x00000019111b7208 */ /* 0x000fe20006000000 */
[----:B------:R-:W-:-:S02]  /*12d0*/  DADD R16, -RZ, -R8 ;  /* 0x00000000ff107229 */ /* 0x000fc40000000908 */
[C---:B------:R-:W-:Y:S01]  /*12e0*/  DSETP.GT.AND P5, PT, R52.reuse, R44, PT ;  /* 0x0000002c3400722a */ /* 0x040fe20003fa4000 */
[----:B------:R-:W-:Y:S02]  /*12f0*/  FSEL R20, R18, R20, !P3 ;  /* 0x0000001412147208 */ /* 0x000fe40005800000 */
[----:B------:R-:W-:Y:S01]  /*1300*/  DSETP.GT.AND P6, PT, R52, R26, PT ;  /* 0x0000001a3400722a */ /* 0x000fe20003fc4000 */
[----:B------:R-:W-:Y:S01]  /*1310*/  FSEL R21, R19, R21, !P3 ;  /* 0x0000001513157208 */ /* 0x000fe20005800000 */
[----:B------:R-:W-:Y:S01]  /*1320*/  DADD R18, R10, -1 ;  /* 0xbff000000a127429 */ /* 0x000fe20000000000 */
[----:B------:R-:W-:Y:S02]  /*1330*/  SEL R24, RZ, 0x1, !P5 ;  /* 0x00000001ff187807 */ /* 0x000fe40006800000 */
[----:B------:R-:W-:Y:S02]  /*1340*/  FSEL R22, R16, R22, !P2 ;  /* 0x0000001610167208 */ /* 0x000fe40005000000 */
[----:B------:R-:W-:Y:S01]  /*1350*/  FSEL R23, R17, R23, !P2 ;  /* 0x0000001711177208 */ /* 0x000fe20005000000 */
[----:B------:R-:W-:-:S03]  /*1360*/  DADD R16, -RZ, -R10 ;  /* 0x00000000ff107229 */ /* 0x000fc6000000090a */
[----:B------:R-:W-:Y:S01]  /*1370*/  @!P5 IMAD.MOV R30, RZ, RZ, 0x1 ;  /* 0x00000001ff1ed424 */ /* 0x000fe200078e02ff */
[C---:B------:R-:W-:Y:S02]  /*1380*/  DSETP.GT.AND P5, PT, R52.reuse, R20, PT ;  /* 0x000000143400722a */ /* 0x040fe40003fa4000 */
[----:B------:R-:W-:Y:S01]  /*1390*/  @!P6 IMAD.MOV R30, RZ, RZ, R24 ;  /* 0x000000ffff1ee224 */ /* 0x000fe200078e0218 */
[----:B------:R-:W-:-:S03]  /*13a0*/  DSETP.GT.AND P6, PT, R52, R22, PT ;  /* 0x000000163400722a */ /* 0x000fc60003fc4000 */
[----:B------:R-:W-:Y:S01]  /*13b0*/  FSEL R24, R16, R18, !P1 ;  /* 0x0000001210187208 */ /* 0x000fe20004800000 */
[----:B------:R-:W-:Y:S01]  /*13c0*/  VIADD R16, R30, 0x1 ;  /* 0x000000011e107836 */ /* 0x000fe20000000000 */
[----:B------:R-:W-:-:S06]  /*13d0*/  FSEL R25, R17, R19, !P1 ;  /* 0x0000001311197208 */ /* 0x000fcc0004800000 */
[----:B------:R-:W-:Y:S01]  /*13e0*/  @!P5 IMAD.MOV R16, RZ, RZ, R30 ;  /* 0x000000ffff10d224 */ /* 0x000fe200078e021e */
[----:B------:R-:W-:-:S03]  /*13f0*/  DSETP.GT.AND P5, PT, R52, R24, PT ;  /* 0x000000183400722a */ /* 0x000fc60003fa4000 */
[----:B------:R-:W-:Y:S02]  /*1400*/  VIADD R17, R16, 0x1 ;  /* 0x0000000110117836 */ /* 0x000fe40000000000 */
[----:B------:R-:W-:Y:S01]  /*1410*/  @!P6 IMAD.MOV R17, RZ, RZ, R16 ;  /* 0x000000ffff11e224 */ /* 0x000fe200078e0210 */
[----:B------:R-:W-:-:S03]  /*1420*/  DSETP.GE.AND P6, PT, R44, R52, PT ;  /* 0x000000342c00722a */ /* 0x000fc60003fc6000 */
[----:B------:R-:W-:-:S03]  /*1430*/  VIADD R46, R17, 0x1 ;  /* 0x00000001112e7836 */ /* 0x000fc60000000000 */
[----:B------:R-:W-:Y:S02]  /*1440*/  SEL R16, RZ, 0x1, !P6 ;  /* 0x00000001ff107807 */ /* 0x000fe40007000000 */
[----:B------:R-:W-:Y:S01]  /*1450*/  @!P5 IMAD.MOV R46, RZ, RZ, R17 ;  /* 0x000000ffff2ed224 */ /* 0x000fe200078e0211 */
[----:B------:R-:W-:Y:S01]  /*1460*/  DSETP.GT.AND P5, PT, R44, R26, PT ;  /* 0x0000001a2c00722a */ /* 0x000fe20003fa4000 */
[----:B------:R-:W-:-:S04]  /*1470*/  IMAD.MOV.U32 R17, RZ, RZ, 0x2 ;  /* 0x00000002ff117424 */ /* 0x000fc800078e00ff */
[----:B------:R-:W-:Y:S01]  /*1480*/  @!P6 IMAD.MOV R17, RZ, RZ, 0x1 ;  /* 0x00000001ff11e424 */ /* 0x000fe200078e02ff */
[----:B------:R-:W-:-:S08]  /*1490*/  DSETP.GT.AND P6, PT, R44, R20, PT ;  /* 0x000000142c00722a */ /* 0x000fd00003fc4000 */
[----:B------:R-:W-:Y:S01]  /*14a0*/  @!P5 IMAD.MOV R17, RZ, RZ, R16 ;  /* 0x000000ffff11d224 */ /* 0x000fe200078e0210 */
[----:B------:R-:W-:-:S03]  /*14b0*/  DSETP.GT.AND P5, PT, R44, R22, PT ;  /* 0x000000162c00722a */ /* 0x000fc60003fa4000 */
[----:B------:R-:W-:Y:S02]  /*14c0*/  VIADD R16, R17, 0x1 ;  /* 0x0000000111107836 */ /* 0x000fe40000000000 */
[----:B------:R-:W-:Y:S01]  /*14d0*/  @!P6 IMAD.MOV R16, RZ, RZ, R17 ;  /* 0x000000ffff10e224 */ /* 0x000fe200078e0211 */
[----:B------:R-:W-:-:S03]  /*14e0*/  DSETP.GT.AND P6, PT, R44, R24, PT ;  /* 0x000000182c00722a */ /* 0x000fc60003fc4000 */
[----:B------:R-:W-:-:S05]  /*14f0*/  VIADD R17, R16, 0x1 ;  /* 0x0000000110117836 */ /* 0x000fca0000000000 */
[----:B------:R-:W-:Y:S01]  /*1500*/  @!P5 IMAD.MOV R17, RZ, RZ, R16 ;  /* 0x000000ffff11d224 */ /* 0x000fe200078e0210 */
[----:B------:R-:W-:-:S03]  /*1510*/  DSETP.GE.AND P5, PT, R26, R44, PT ;  /* 0x0000002c1a00722a */ /* 0x000fc60003fa6000 */
[----:B------:R-:W-:Y:S02]  /*1520*/  VIADD R47, R17, 0x1 ;  /* 0x00000001112f7836 */ /* 0x000fe40000000000 */
[----:B------:R-:W-:Y:S01]  /*1530*/  @!P6 IMAD.MOV R47, RZ, RZ, R17 ;  /* 0x000000ffff2fe224 */ /* 0x000fe200078e0211 */
[----:B------:R-:W-:Y:S01]  /*1540*/  DSETP.GE.AND P6, PT, R26, R52, PT ;  /* 0x000000341a00722a */ /* 0x000fe20003fc6000 */
[----:B------:R-:W-:Y:S01]  /*1550*/  IMAD.MOV.U32 R17, RZ, RZ, 0x2 ;  /* 0x00000002ff117424 */ /* 0x000fe200078e00ff */
[----:B------:R-:W-:-:S06]  /*1560*/  SEL R16, RZ, 0x1, !P5 ;  /* 0x00000001ff107807 */ /* 0x000fcc0006800000 */
[----:B------:R-:W-:Y:S01]  /*1570*/  @!P5 IMAD.MOV R17, RZ, RZ, 0x1 ;  /* 0x00000001ff11d424 */ /* 0x000fe200078e02ff */
[----:B------:R-:W-:-:S05]  /*1580*/  DSETP.GT.AND P5, PT, R26, R20, PT ;  /* 0x000000141a00722a */ /* 0x000fca0003fa4000 */
[----:B------:R-:W-:Y:S01]  /*1590*/  @!P6 IMAD.MOV R17, RZ, RZ, R16 ;  /* 0x000000ffff11e224 */ /* 0x000fe200078e0210 */
[----:B------:R-:W-:-:S03]  /*15a0*/  DSETP.GT.AND P6, PT, R26, R22, PT ;  /* 0x000000161a00722a */ /* 0x000fc60003fc4000 */
[----:B------:R-:W-:-:S05]  /*15b0*/  VIADD R16, R17, 0x1 ;  /* 0x0000000111107836 */ /* 0x000fca0000000000 */
        /* <DEDUP_REMOVED lines=8> */
[----:B------:R-:W-:Y:S01]  /*1640*/  DSETP.GE.AND P5, PT, R20, R52, PT ;  /* 0x000000341400722a */ /* 0x000fe20003fa6000 */
[----:B------:R-:W-:-:S04]  /*1650*/  IMAD.MOV.U32 R17, RZ, RZ, 0x2 ;  /* 0x00000002ff117424 */ /* 0x000fc800078e00ff */
[----:B------:R-:W-:Y:S01]  /*1660*/  @!P6 IMAD.MOV R17, RZ, RZ, 0x1 ;  /* 0x00000001ff11e424 */ /* 0x000fe200078e02ff */
[----:B------:R-:W-:-:S08]  /*1670*/  DSETP.GE.AND P6, PT, R20, R26, PT ;  /* 0x0000001a1400722a */ /* 0x000fd00003fc6000 */
        /* <DEDUP_REMOVED lines=14> */
[----:B------:R-:W-:-:S05]  /*1760*/  DSETP.GE.AND P5, PT, R22, R26, PT ;  /* 0x0000001a1600722a */ /* 0x000fca0003fa6000 */
[----:B------:R-:W-:Y:S01]  /*1770*/  @!P6 IMAD.MOV R17, RZ, RZ, R16 ;  /* 0x000000ffff11e224 */ /* 0x000fe200078e0210 */
[----:B------:R-:W-:-:S03]  /*1780*/  DSETP.GE.AND P6, PT, R22, R20, PT ;  /* 0x000000141600722a */ /* 0x000fc60003fc6000 */
[----:B------:R-:W-:-:S05]  /*1790*/  VIADD R16, R17, 0x1 ;  /* 0x0000000111107836 */ /* 0x000fca0000000000 */
[----:B------:R-:W-:Y:S01]  /*17a0*/  @!P5 IMAD.MOV R16, RZ, RZ, R17 ;  /* 0x000000ffff10d224 */ /* 0x000fe200078e0211 */
[----:B------:R-:W-:-:S03]  /*17b0*/  DSETP.GT.AND P5, PT, R22, R24, PT ;  /* 0x000000181600722a */ /* 0x000fc60003fa4000 */
[----:B------:R-:W-:Y:S02]  /*17c0*/  VIADD R17, R16, 0x1 ;  /* 0x0000000110117836 */ /* 0x000fe40000000000 */
[----:B------:R-:W-:Y:S01]  /*17d0*/  @!P6 IMAD.MOV R17, RZ, RZ, R16 ;  /* 0x000000ffff11e224 */ /* 0x000fe200078e0210 */
[----:B------:R-:W-:-:S03]  /*17e0*/  ISETP.GT.AND P6, PT, R35, 0x4, PT ;  /* 0x000000042300780c */ /* 0x000fc60003fc4270 */
[----:B------:R-:W-:-:S05]  /*17f0*/  VIADD R50, R17, 0x1 ;  /* 0x0000000111327836 */ /* 0x000fca0000000000 */
[----:B------:R-:W-:-:S05]  /*1800*/  @!P5 IMAD.MOV R50, RZ, RZ, R17 ;  /* 0x000000ffff32d224 */ /* 0x000fca00078e0211 */
[----:B------:R-:W3:Y:S01]  /*1810*/  @!P6 LDL.128 R16, [R51] ;  /* 0x000000003310e983 */ /* 0x000ee20000100c00 */
[----:B------:R-:W-:Y:S01]  /*1820*/  FSETP.GT.AND P5, PT, R41, 1, PT ;  /* 0x3f8000002900780b */ /* 0x000fe20003fa4000 */
[----:B---3--:R-:W-:-:S08]  /*1830*/  @!P6 DADD R16, R16, -R18 ;  /* 0x000000001010e229 */ /* 0x008fd00000000812 */
[----:B------:R-:W-:Y:S01]  /*1840*/  @!P6 DMUL R30, R16, 0.5 ;  /* 0x3fe00000101ee828 */ /* 0x000fe20000000000 */
[--C-:B------:R-:W-:Y:S01]  /*1850*/  IMAD R19, R47, 0x8, R1.reuse ;  /* 0x000000082f137824 */ /* 0x100fe200078e0201 */
[----:B------:R-:W-:Y:S01]  /*1860*/  IADD3 R16, PT, PT, R48, R47, R46 ;  /* 0x0000002f30107210 */ /* 0x000fe20007ffe02e */
[----:B------:R-:W-:-:S03]  /*1870*/  IMAD R17, R46, 0x8, R1 ;  /* 0x000000082e117824 */ /* 0x000fc600078e0201 */
[----:B------:R-:W-:Y:S01]  /*1880*/  IADD3 R16, PT, PT, R50, R16, R49 ;  /* 0x0000001032107210 */ /* 0x000fe20007ffe031 */
[----:B------:R-:W-:-:S03]  /*1890*/  IMAD R18, R48, 0x8, R1 ;  /* 0x0000000830127824 */ /* 0x000fc600078e0201 */
[----:B------:R0:W3:Y:S04]  /*18a0*/  @P6 LDL.64 R30, [R51] ;  /* 0x00000000331e6983 */ /* 0x0000e80000100a00 */
[----:B------:R5:W-:Y:S04]  /*18b0*/  STL.64 [R17], R52 ;  /* 0x0000003411007387 */ /* 0x000be80000100a00 */
[----:B------:R1:W-:Y:S01]  /*18c0*/  STL.64 [R19], R44 ;  /* 0x0000002c13007387 */ /* 0x0003e20000100a00 */
[----:B0-----:R-:W-:-:S03]  /*18d0*/  IMAD R51, R49, 0x8, R1 ;  /* 0x0000000831337824 */ /* 0x001fc600078e0201 */
[----:B------:R0:W-:Y:S01]  /*18e0*/  STL.64 [R18], R26 ;  /* 0x0000001a12007387 */ /* 0x0001e20000100a00 */
[----:B-----5:R-:W-:-:S03]  /*18f0*/  IMAD R17, R50, 0x8, R1 ;  /* 0x0000000832117824 */ /* 0x020fc600078e0201 */
[----:B------:R5:W-:Y:S01]  /*1900*/  STL.64 [R51], R20 ;  /* 0x0000001433007387 */ /* 0x000be20000100a00 */
[----:B------:R-:W-:Y:S02]  /*1910*/  IMAD R53, R16, -0x8, R1 ;  /* 0xfffffff810357824 */ /* 0x000fe400078e0201 */
[----:B-1----:R-:W-:Y:S01]  /*1920*/  VIADD R44, R1, 0x30 ;  /* 0x00000030012c7836 */ /* 0x002fe20000000000 */
[----:B------:R-:W-:Y:S01]  /*1930*/  STL.64 [R17], R22 ;  /* 0x0000001611007387 */ /* 0x000fe20000100a00 */
[----:B------:R-:W-:Y:S02]  /*1940*/  IMAD.MOV.U32 R52, RZ, RZ, 0x1 ;  /* 0x00000001ff347424 */ /* 0x000fe400078e00ff */
[--C-:B------:R-:W-:Y:S01]  /*1950*/  IMAD R46, R46, 0x4, R44.reuse ;  /* 0x000000042e2e7824 */ /* 0x100fe200078e022c */
[----:B------:R-:W-:Y:S01]  /*1960*/  STL.64 [R53+0x78], R24 ;  /* 0x0000781835007387 */ /* 0x000fe20000100a00 */
[--C-:B------:R-:W-:Y:S02]  /*1970*/  IMAD R47, R47, 0x4, R44.reuse ;  /* 0x000000042f2f7824 */ /* 0x100fe400078e022c */
[----:B------:R-:W-:Y:S01]  /*1980*/  IMAD.MOV.U32 R19, RZ, RZ, 0x2 ;  /* 0x00000002ff137424 */ /* 0x000fe200078e00ff */
[----:B------:R-:W-:Y:S01]  /*1990*/  STL [R46], RZ ;  /* 0x000000ff2e007387 */ /* 0x000fe20000100800 */
[----:B------:R-:W-:-:S02]  /*19a0*/  IMAD R48, R48, 0x4, R44 ;  /* 0x0000000430307824 */ /* 0x000fc400078e022c */
[----:B0-----:R-:W-:Y:S01]  /*19b0*/  IMAD.MOV.U32 R18, RZ, RZ, 0x3 ;  /* 0x00000003ff127424 */ /* 0x001fe200078e00ff */
[----:B------:R-:W-:Y:S01]  /*19c0*/  STL [R47], R52 ;  /* 0x000000342f007387 */ /* 0x000fe20000100800 */
[--C-:B------:R-:W-:Y:S02]  /*19d0*/  IMAD R49, R49, 0x4, R44.reuse ;  /* 0x0000000431317824 */ /* 0x100fe400078e022c */
[----:B------:R-:W-:Y:S01]  /*19e0*/  IMAD.MOV.U32 R27, RZ, RZ, 0x4 ;  /* 0x00000004ff1b7424 */ /* 0x000fe200078e00ff */
[----:B------:R-:W-:Y:S01]  /*19f0*/  STL [R48], R19 ;  /* 0x0000001330007387 */ /* 0x000fe20000100800 */
[--C-:B------:R-:W-:Y:S02]  /*1a00*/  IMAD R50, R50, 0x4, R44.reuse ;  /* 0x0000000432327824 */ /* 0x100fe400078e022c */
[----:B-----5:R-:W-:Y:S01]  /*1a10*/  IMAD.MOV.U32 R20, RZ, RZ, 0x5 ;  /* 0x00000005ff147424 */ /* 0x020fe200078e00ff */
[----:B------:R0:W-:Y:S01]  /*1a20*/  STL [R49], R18 ;  /* 0x0000001231007387 */ /* 0x0001e20000100800 */
[----:B------:R-:W-:-:S03]  /*1a30*/  IMAD R51, R16, -0x4, R44 ;  /* 0xfffffffc10337824 */ /* 0x000fc600078e022c */
[----:B------:R1:W-:Y:S04]  /*1a40*/  STL [R50], R27 ;  /* 0x0000001b32007387 */ /* 0x0003e80000100800 */
[----:B------:R5:W-:Y:S04]  /*1a50*/  STL [R51+0x3c], R20 ;  /* 0x00003c1433007387 */ /* 0x000be80000100800 */
[----:B0-----:R-:W2:Y:S04]  /*1a60*/  LDL.128 R16, [R1+0x10] ;  /* 0x0000100001107983 */ /* 0x001ea80000100c00 */
[----:B-1----:R-:W4:Y:S04]  /*1a70*/  LDL.128 R24, [R1] ;  /* 0x0000000001187983 */ /* 0x002f280000100c00 */
[----:B-----5:R-:W5:Y:S01]  /*1a80*/  LDL.128 R20, [R1+0x20] ;  /* 0x0000200001147983 */ /* 0x020f620000100c00 */
[----:B------:R-:W-:Y:S01]  /*1a90*/  IMAD.MOV.U32 R46, RZ, RZ, RZ ;  /* 0x000000ffff2e7224 */ /* 0x000fe200078e00ff */
[----:B------:R-:W-:Y:S01]  /*1aa0*/  SEL R45, RZ, 0x1, !P5 ;  /* 0x00000001ff2d7807 */ /* 0x000fe20006800000 */
[----:B------:R-:W-:Y:S01]  /*1ab0*/  @!P5 IMAD.MOV R46, RZ, RZ, -0x1 ;  /* 0xffffffffff2ed424 */ /* 0x000fe200078e02ff */
[----:B------:R-:W-:-:S13]  /*1ac0*/  FSETP.GT.AND P5, PT, R42, 1, PT ;  /* 0x3f8000002a00780b */ /* 0x000fda0003fa4000 */
[----:B------:R-:W-:Y:S01]  /*1ad0*/  @P5 IMAD.MOV R46, RZ, RZ, R45 ;  /* 0x000000ffff2e5224 */ /* 0x000fe200078e022d */
[----:B------:R-:W-:Y:S01]  /*1ae0*/  FSETP.GE.AND P5, PT, R41, -1.00000001335143196e-10, PT ;  /* 0xaedbe6ff2900780b */ /* 0x000fe20003fa6000 */
[----:B------:R-:W-:-:S03]  /*1af0*/  IMAD.MOV.U32 R45, RZ, RZ, 0x2 ;  /* 0x00000002ff2d7424 */ /* 0x000fc600078e00ff */
[----:B------:R-:W-:-:S09]  /*1b00*/  SEL R41, RZ, 0x1, !P5 ;  /* 0x00000001ff297807 */ /* 0x000fd20006800000 */
[----:B------:R-:W-:Y:S01]  /*1b10*/  @!P5 IMAD.MOV R45, RZ, RZ, 0x1 ;  /* 0x00000001ff2dd424 */ /* 0x000fe200078e02ff */
[----:B------:R-:W-:-:S13]  /*1b20*/  FSETP.GE.AND P5, PT, R42, -1.00000001335143196e-10, PT ;  /* 0xaedbe6ff2a00780b */ /* 0x000fda0003fa6000 */
[----:B------:R-:W-:Y:S01]  /*1b30*/  @!P5 IMAD.MOV R45, RZ, RZ, R41 ;  /* 0x000000ffff2dd224 */ /* 0x000fe200078e0229 */
[----:B------:R-:W-:Y:S01]  /*1b40*/  FSETP.GT.AND P5, PT, R40, 1, PT ;  /* 0x3f8000002800780b */ /* 0x000fe20003fa4000 */
[----:B------:R-:W-:-:S12]  /*1b50*/  VIADD R41, R46, 0x1 ;  /* 0x000000012e297836 */ /* 0x000fd80000000000 */
[----:B------:R-:W-:Y:S01]  /*1b60*/  @!P5 IMAD.MOV R41, RZ, RZ, R46 ;  /* 0x000000ffff29d224 */ /* 0x000fe200078e022e */
[----:B------:R-:W-:Y:S01]  /*1b70*/  FSETP.GE.AND P5, PT, R40, -1.00000001335143196e-10, PT ;  /* 0xaedbe6ff2800780b */ /* 0x000fe20003fa6000 */
[----:B------:R-:W-:-:S12]  /*1b80*/  VIADD R40, R45, 0x1 ;  /* 0x000000012d287836 */ /* 0x000fd80000000000 */
        /* <DEDUP_REMOVED lines=17> */
[----:B------:R-:W-:Y:S01]  /*1ca0*/  DADD R40, RZ, R4 ;  /* 0x00000000ff287229 */ /* 0x000fe20000000004 */
[----:B------:R-:W-:-:S11]  /*1cb0*/  VIADD R37, R42, 0x1 ;  /* 0x000000012a257836 */ /* 0x000fd60000000000 */
[----:B------:R-:W-:Y:S01]  /*1cc0*/  @!P5 IMAD.MOV R37, RZ, RZ, R42 ;  /* 0x000000ffff25d224 */ /* 0x000fe200078e022a */
[----:B------:R-:W-:-:S04]  /*1cd0*/  ISETP.GT.AND P5, PT, R36, -0x1, PT ;  /* 0xffffffff2400780c */ /* 0x000fc80003fa4270 */
[----:B------:R-:W-:Y:S02]  /*1ce0*/  FSEL R46, R40, RZ, P5 ;  /* 0x000000ff282e7208 */ /* 0x000fe40002800000 */
[----:B------:R-:W-:Y:S02]  /*1cf0*/  FSEL R40, R41, RZ, P5 ;  /* 0x000000ff29287208 */ /* 0x000fe40002800000 */
[----:B------:R-:W-:-:S04]  /*1d00*/  ISETP.GE.AND P5, PT, R38, RZ, PT ;  /* 0x000000ff2600720c */ /* 0x000fc80003fa6270 */
[----:B------:R-:W-:Y:S02]  /*1d10*/  FSEL R46, R46, RZ, !P5 ;  /* 0x000000ff2e2e7208 */ /* 0x000fe40006800000 */
[----:B------:R-:W-:Y:S02]  /*1d20*/  FSEL R47, R40, RZ, !P5 ;  /* 0x000000ff282f7208 */ /* 0x000fe40006800000 */
[----:B------:R-:W-:-:S04]  /*1d30*/  ISETP.NE.AND P5, PT, R37, RZ, PT ;  /* 0x000000ff2500720c */ /* 0x000fc80003fa5270 */
[----:B------:R-:W-:Y:S02]  /*1d40*/  FSEL R40, R4, RZ, P5 ;  /* 0x000000ff04287208 */ /* 0x000fe40002800000 */
[----:B------:R-:W-:Y:S02]  /*1d50*/  FSEL R39, R5, RZ, P5 ;  /* 0x000000ff05277208 */ /* 0x000fe40002800000 */
[----:B------:R-:W-:Y:S02]  /*1d60*/  ISETP.GT.AND P5, PT, R36, 0x1, PT ;  /* 0x000000012400780c */ /* 0x000fe40003fa4270 */
[----:B------:R-:W-:Y:S02]  /*1d70*/  FSEL R40, R40, RZ, !P0 ;  /* 0x000000ff28287208 */ /* 0x000fe40004000000 */
[----:B------:R-:W-:Y:S02]  /*1d80*/  FSEL R41, R39, RZ, !P0 ;  /* 0x000000ff27297208 */ /* 0x000fe40004000000 */
[----:B------:R-:W-:-:S02]  /*1d90*/  FSEL R39, R6, RZ, P5 ;  /* 0x000000ff06277208 */ /* 0x000fc40002800000 */
[----:B------:R-:W-:Y:S02]  /*1da0*/  ISETP.GE.AND P0, PT, R38, 0x1, PT ;  /* 0x000000012600780c */ /* 0x000fe40003f06270 */
[----:B------:R-:W-:Y:S01]  /*1db0*/  FSEL R42, R7, RZ, P5 ;  /* 0x000000ff072a7208 */ /* 0x000fe20002800000 */
[----:B------:R-:W-:Y:S01]  /*1dc0*/  DADD R46, R46, -R40 ;  /* 0x000000002e2e7229 */ /* 0x000fe20000000828 */
[----:B------:R-:W-:Y:S02]  /*1dd0*/  FSEL R40, R39, RZ, !P0 ;  /* 0x000000ff27287208 */ /* 0x000fe40004000000 */
[----:B------:R-:W-:Y:S02]  /*1de0*/  FSEL R41, R42, RZ, !P0 ;  /* 0x000000ff2a297208 */ /* 0x000fe40004000000 */
[----:B------:R-:W-:-:S04]  /*1df0*/  ISETP.GT.U32.AND P0, PT, R37, 0x1, PT ;  /* 0x000000012500780c */ /* 0x000fc80003f04070 */
[----:B------:R-:W-:Y:S02]  /*1e00*/  FSEL R39, R6, RZ, P0 ;  /* 0x000000ff06277208 */ /* 0x000fe40000000000 */
[----:B------:R-:W-:Y:S01]  /*1e10*/  FSEL R42, R7, RZ, P0 ;  /* 0x000000ff072a7208 */ /* 0x000fe20000000000 */
[----:B------:R-:W-:Y:S01]  /*1e20*/  DADD R40, R46, R40 ;  /* 0x000000002e287229 */ /* 0x000fe20000000028 */
[----:B------:R-:W-:Y:S02]  /*1e30*/  FSEL R46, R39, RZ, !P4 ;  /* 0x000000ff272e7208 */ /* 0x000fe40006000000 */
[----:B------:R-:W-:Y:S02]  /*1e40*/  FSEL R47, R42, RZ, !P4 ;  /* 0x000000ff2a2f7208 */ /* 0x000fe40006000000 */
[----:B------:R-:W-:Y:S02]  /*1e50*/  ISETP.GE.AND P0, PT, R38, 0x2, PT ;  /* 0x000000022600780c */ /* 0x000fe40003f06270 */
[----:B------:R-:W-:-:S02]  /*1e60*/  FSEL R39, R13, RZ, P5 ;  /* 0x000000ff0d277208 */ /* 0x000fc40002800000 */
[----:B------:R-:W-:Y:S01]  /*1e70*/  DADD R46, R40, -R46 ;  /* 0x00000000282e7229 */ /* 0x000fe2000000082e */
[----:B------:R-:W-:Y:S02]  /*1e80*/  FSEL R40, R12, RZ, P5 ;  /* 0x000000ff0c287208 */ /* 0x000fe40002800000 */
[----:B------:R-:W-:Y:S02]  /*1e90*/  ISETP.GT.U32.AND P5, PT, R37, 0x2, PT ;  /* 0x000000022500780c */ /* 0x000fe40003fa4070 */
[----:B------:R-:W-:Y:S02]  /*1ea0*/  FSEL R40, R40, RZ, !P0 ;  /* 0x000000ff28287208 */ /* 0x000fe40004000000 */
[----:B------:R-:W-:Y:S02]  /*1eb0*/  FSEL R41, R39, RZ, !P0 ;  /* 0x000000ff27297208 */ /* 0x000fe40004000000 */
[----:B------:R-:W-:Y:S02]  /*1ec0*/  FSEL R39, R12, RZ, P5 ;  /* 0x000000ff0c277208 */ /* 0x000fe40002800000 */
[----:B------:R-:W-:-:S02]  /*1ed0*/  FSEL R42, R13, RZ, P5 ;  /* 0x000000ff0d2a7208 */ /* 0x000fc40002800000 */
[----:B------:R-:W-:Y:S01]  /*1ee0*/  DADD R40, R46, R40 ;  /* 0x000000002e287229 */ /* 0x000fe20000000028 */
[----:B------:R-:W-:Y:S02]  /*1ef0*/  FSEL R46, R39, RZ, !P4 ;  /* 0x000000ff272e7208 */ /* 0x000fe40006000000 */
[----:B------:R-:W-:Y:S02]  /*1f00*/  FSEL R47, R42, RZ, !P4 ;  /* 0x000000ff2a2f7208 */ /* 0x000fe40006000000 */
[----:B------:R-:W-:Y:S02]  /*1f10*/  ISETP.GT.AND P0, PT, R35, 0x2, PT ;  /* 0x000000022300780c */ /* 0x000fe40003f04270 */
[----:B------:R-:W-:Y:S02]  /*1f20*/  ISETP.GE.AND P4, PT, R38, 0x3, PT ;  /* 0x000000032600780c */ /* 0x000fe40003f86270 */
[----:B------:R-:W-:Y:S01]  /*1f30*/  DADD R46, R40, -R46 ;  /* 0x00000000282e7229 */ /* 0x000fe2000000082e */
[----:B------:R-:W-:-:S02]  /*1f40*/  FSEL R39, R15, RZ, P0 ;  /* 0x000000ff0f277208 */ /* 0x000fc40000000000 */
        /* <DEDUP_REMOVED lines=9> */
[----:B------:R-:W-:Y:S01]  /*1fe0*/  ISETP.GT.AND P0, PT, R35, 0x3, PT ;  /* 0x000000032300780c */ /* 0x000fe20003f04270 */
[----:B------:R-:W-:Y:S01]  /*1ff0*/  UMOV UR4, 0xe0000000 ;  /* 0xe000000000047882 */ /* 0x000fe20000000000 */
[----:B------:R-:W-:Y:S01]  /*2000*/  UMOV UR5, 0x3ddb7cdf ;  /* 0x3ddb7cdf00057882 */ /* 0x000fe20000000000 */
[----:B------:R-:W-:Y:S01]  /*2010*/  ISETP.GE.AND P3, PT, R38, 0x4, PT ;  /* 0x000000042600780c */ /* 0x000fe20003f66270 */
[----:B------:R-:W-:Y:S01]  /*2020*/  DADD R46, R40, -R46 ;  /* 0x00000000282e7229 */ /* 0x000fe2000000082e */
[----:B------:R-:W-:-:S02]  /*2030*/  FSEL R39, R9, RZ, P0 ;  /* 0x000000ff09277208 */ /* 0x000fc40000000000 */
[----:B------:R-:W-:Y:S02]  /*2040*/  FSEL R40, R8, RZ, P0 ;  /* 0x000000ff08287208 */ /* 0x000fe40000000000 */
[----:B------:R-:W-:Y:S02]  /*2050*/  FSEL R41, R39, RZ, !P3 ;  /* 0x000000ff27297208 */ /* 0x000fe40005800000 */
[----:B------:R-:W-:Y:S02]  /*2060*/  FSEL R40, R40, RZ, !P3 ;  /* 0x000000ff28287208 */ /* 0x000fe40005800000 */
[----:B------:R-:W-:-:S04]  /*2070*/  ISETP.GT.U32.AND P3, PT, R37, 0x4, PT ;  /* 0x000000042500780c */ /* 0x000fc80003f64070 */
[----:B------:R-:W-:Y:S02]  /*2080*/  FSEL R39, R8, RZ, P3 ;  /* 0x000000ff08277208 */ /* 0x000fe40001800000 */
[----:B------:R-:W-:Y:S01]  /*2090*/  FSEL R45, R9, RZ, P3 ;  /* 0x000000ff092d7208 */ /* 0x000fe20001800000 */
[----:B------:R-:W-:Y:S01]  /*20a0*/  IMAD.MOV.U32 R42, RZ, RZ, 0x2 ;  /* 0x00000002ff2a7424 */ /* 0x000fe200078e00ff */
[----:B----4-:R-:W-:Y:S02]  /*20b0*/  DSETP.GEU.AND P4, PT, R26, UR4, PT ;  /* 0x000000041a007e2a */ /* 0x010fe4000bf8e000 */
[----:B------:R-:W-:Y:S02]  /*20c0*/  DSETP.GEU.AND P0, PT, R24, UR4, PT ;  /* 0x0000000418007e2a */ /* 0x000fe4000bf0e000 */
[--C-:B---3--:R-:W-:Y:S01]  /*20d0*/  DSETP.GEU.AND P3, PT, R26, R30.reuse, PT ;  /* 0x0000001e1a00722a */ /* 0x108fe20003f6e000 */
[----:B------:R-:W-:Y:S02]  /*20e0*/  FSEL R26, R39, RZ, !P2 ;  /* 0x000000ff271a7208 */ /* 0x000fe40005000000 */
[----:B------:R-:W-:Y:S01]  /*20f0*/  FSEL R27, R45, RZ, !P2 ;  /* 0x000000ff2d1b7208 */ /* 0x000fe20005000000 */
[----:B------:R-:W-:Y:S01]  /*2100*/  DSETP.GEU.AND P2, PT, R24, R30, PT ;  /* 0x0000001e1800722a */ /* 0x000fe20003f4e000 */
[----:B------:R-:W-:-:S05]  /*2110*/  SEL R24, RZ, 0x1, P4 ;  /* 0x00000001ff187807 */ /* 0x000fca0002000000 */
[----:B------:R-:W-:Y:S01]  /*2120*/  @P4 IMAD.MOV R42, RZ, RZ, 0x1 ;  /* 0x00000001ff2a4424 */ /* 0x000fe200078e02ff */
[----:B--2---:R-:W-:Y:S01]  /*2130*/  DSETP.GEU.AND P4, PT, R16, UR4, PT ;  /* 0x0000000410007e2a */ /* 0x004fe2000bf8e000 */
[----:B------:R-:W-:Y:S01]  /*2140*/  @P0 IMAD.MOV R42, RZ, RZ, R24 ;  /* 0x000000ffff2a0224 */ /* 0x000fe200078e0218 */
[----:B------:R-:W-:Y:S01]  /*2150*/  DSETP.GEU.AND P0, PT, R18, UR4, PT ;  /* 0x0000000412007e2a */ /* 0x000fe2000bf0e000 */
[----:B------:R-:W-:Y:S01]  /*2160*/  IMAD.MOV.U32 R25, RZ, RZ, RZ ;  /* 0x000000ffff197224 */ /* 0x000fe200078e00ff */
[----:B------:R-:W-:Y:S01]  /*2170*/  DSETP.GEU.AND P5, PT, R16, R30, PT ;  /* 0x0000001e1000722a */ /* 0x000fe20003fae000 */
[----:B------:R-:W-:Y:S01]  /*2180*/  @P3 IMAD.MOV R25, RZ, RZ, -0x1 ;  /* 0xffffffffff193424 */ /* 0x000fe200078e02ff */
[----:B------:R-:W-:Y:S01]  /*2190*/  SEL R17, RZ, 0x1, P3 ;  /* 0x00000001ff117807 */ /* 0x000fe20001800000 */
[----:B------:R-:W-:Y:S01]  /*21a0*/  VIADD R39, R42, 0x1 ;  /* 0x000000012a277836 */ /* 0x000fe20000000000 */
[----:B------:R-:W-:Y:S02]  /*21b0*/  ISETP.GE.AND P3, PT, R38, 0x5, PT ;  /* 0x000000052600780c */ /* 0x000fe40003f66270 */
[----:B------:R-:W-:Y:S01]  /*21c0*/  FSEL R24, R11, RZ, P6 ;  /* 0x000000ff0b187208 */ /* 0x000fe20003000000 */
[----:B------:R-:W-:-:S03]  /*21d0*/  @!P2 IMAD.MOV R25, RZ, RZ, R17 ;  /* 0x000000ffff19a224 */ /* 0x000fc600078e0211 */
[----:B------:R-:W-:Y:S01]  /*21e0*/  @P4 IMAD.MOV R39, RZ, RZ, R42 ;  /* 0x000000ffff274224 */ /* 0x000fe200078e022a */
[----:B------:R-:W-:Y:S01]  /*21f0*/  FSEL R17, R24, RZ, !P3 ;  /* 0x000000ff18117208 */ /* 0x000fe20005800000 */
[----:B------:R-:W-:Y:S01]  /*2200*/  DSETP.GEU.AND P2, PT, R18, R30, PT ;  /* 0x0000001e1200722a */ /* 0x000fe20003f4e000 */
[----:B------:R-:W-:Y:S01]  /*2210*/  FSEL R16, R10, RZ, P6 ;  /* 0x000000ff0a107208 */ /* 0x000fe20003000000 */
[----:B------:R-:W-:Y:S02]  /*2220*/  VIADD R24, R39, 0x1 ;  /* 0x0000000127187836 */ /* 0x000fe40000000000 */
[----:B------:R-:W-:Y:S01]  /*2230*/  @P0 IMAD.MOV R24, RZ, RZ, R39 ;  /* 0x000000ffff180224 */ /* 0x000fe200078e0227 */
[----:B------:R-:W-:Y:S01]  /*2240*/  ISETP.GT.U32.AND P0, PT, R37, 0x5, PT ;  /* 0x000000052500780c */ /* 0x000fe20003f04070 */
[----:B------:R-:W-:Y:S01]  /*2250*/  DADD R40, R46, R40 ;  /* 0x000000002e287229 */ /* 0x000fe20000000028 */
[----:B------:R-:W-:Y:S01]  /*2260*/  FSEL R16, R16, RZ, !P3 ;  /* 0x000000ff10107208 */ /* 0x000fe20005800000 */
[C---:B-----5:R-:W-:Y:S01]  /*2270*/  DSETP.GEU.AND P3, PT, R20.reuse, UR4, PT ;  /* 0x0000000414007e2a */ /* 0x060fe2000bf6e000 */
[----:B------:R-:W-:Y:S01]  /*2280*/  FSEL R19, R11, RZ, P0 ;  /* 0x000000ff0b137208 */ /* 0x000fe20000000000 */
[----:B------:R-:W-:Y:S01]  /*2290*/  DSETP.GEU.AND P4, PT, R20, R30, PT ;  /* 0x0000001e1400722a */ /* 0x000fe20003f8e000 */
[----:B------:R-:W-:Y:S01]  /*22a0*/  FSEL R20, R10, RZ, P0 ;  /* 0x000000ff0a147208 */ /* 0x000fe20000000000 */
[----:B------:R-:W-:Y:S01]  /*22b0*/  VIADD R18, R25, 0x1 ;  /* 0x0000000119127836 */ /* 0x000fe20000000000 */
[----:B------:R-:W-:Y:S01]  /*22c0*/  FSEL R21, R19, RZ, !P1 ;  /* 0x000000ff13157208 */ /* 0x000fe20004800000 */
[----:B------:R-:W-:Y:S01]  /*22d0*/  @P5 IMAD.MOV R18, RZ, RZ, R25 ;  /* 0x000000ffff125224 */ /* 0x000fe200078e0219 */
[----:B------:R-:W-:Y:S01]  /*22e0*/  FSEL R20, R20, RZ, !P1 ;  /* 0x000000ff14147208 */ /* 0x000fe20004800000 */
[----:B------:R-:W-:-:S02]  /*22f0*/  DADD R26, R40, -R26 ;  /* 0x00000000281a7229 */ /* 0x000fc4000000081a */
[C---:B------:R-:W-:Y:S02]  /*2300*/  DSETP.GEU.AND P0, PT, R22.reuse, UR4, PT ;  /* 0x0000000416007e2a */ /* 0x040fe4000bf0e000 */
[----:B------:R-:W-:Y:S01]  /*2310*/  DSETP.GEU.AND P1, PT, R22, R30, PT ;  /* 0x0000001e1600722a */ /* 0x000fe20003f2e000 */
[----:B------:R-:W-:Y:S02]  /*2320*/  VIADD R25, R18, 0x1 ;  /* 0x0000000112197836 */ /* 0x000fe40000000000 */
[----:B------:R-:W-:Y:S01]  /*2330*/  @P2 IMAD.MOV R25, RZ, RZ, R18 ;  /* 0x000000ffff192224 */ /* 0x000fe200078e0212 */
[----:B------:R-:W-:Y:S01]  /*2340*/  DADD R26, R26, R16 ;  /* 0x000000001a1a7229 */ /* 0x000fe20000000010 */
[----:B------:R-:W-:Y:S01]  /*2350*/  VIADD R18, R24, 0x1 ;  /* 0x0000000118127836 */ /* 0x000fe20000000000 */
[----:B------:R-:W0:Y:S01]  /*2360*/  I2F.F64 R16, R38 ;  /* 0x0000002600107312 */ /* 0x000e220000201c00 */
[----:B------:R-:W-:Y:S02]  /*2370*/  VIADD R19, R25, 0x1 ;  /* 0x0000000119137836 */ /* 0x000fe40000000000 */
[----:B------:R-:W-:-:S02]  /*2380*/  @P3 IMAD.MOV R18, RZ, RZ, R24 ;  /* 0x000000ffff123224 */ /* 0x000fc400078e0218 */
[----:B------:R-:W-:Y:S02]  /*2390*/  @P4 IMAD.MOV R19, RZ, RZ, R25 ;  /* 0x000000ffff134224 */ /* 0x000fe400078e0219 */
[----:B------:R-:W-:Y:S02]  /*23a0*/  VIADD R42, R18, 0x1 ;  /* 0x00000001122a7836 */ /* 0x000fe40000000000 */
[----:B------:R-:W-:Y:S02]  /*23b0*/  VIADD R39, R19, 0x1 ;  /* 0x0000000113277836 */ /* 0x000fe40000000000 */
[----:B------:R-:W-:Y:S02]  /*23c0*/  @P0 IMAD.MOV R42, RZ, RZ, R18 ;  /* 0x000000ffff2a0224 */ /* 0x000fe400078e0212 */
[----:B------:R-:W-:Y:S01]  /*23d0*/  @P1 IMAD.MOV R39, RZ, RZ, R19 ;  /* 0x000000ffff271224 */ /* 0x000fe200078e0213 */
[----:B------:R-:W-:Y:S01]  /*23e0*/  DADD R20, R26, -R20 ;  /* 0x000000001a147229 */ /* 0x000fe20000000814 */
[----:B------:R1:W2:Y:S03]  /*23f0*/  I2F.F64 R18, R35 ;  /* 0x0000002300127312 */ /* 0x0002a60000201c00 */
[----:B------:R-:W-:-:S04]  /*2400*/  ISETP.GT.AND P0, PT, R42, R39, PT ;  /* 0x000000272a00720c */ /* 0x000fc80003f04270 */
[----:B0-----:R-:W-:Y:S01]  /*2410*/  DADD R16, R20, R16 ;  /* 0x0000000014107229 */ /* 0x001fe20000000010 */
[----:B------:R-:W-:Y:S01]  /*2420*/  BSSY.RECONVERGENT B1, `(.L_x_8) ;  /* 0x0000045000017945 */ /* 0x000fe20003800200 */
[----:B------:R-:W-:Y:S02]  /*2430*/  IMAD.MOV.U32 R40, RZ, RZ, R38 ;  /* 0x000000ffff287224 */ /* 0x000fe400078e0026 */
[----:B------:R-:W-:Y:S02]  /*2440*/  IMAD.MOV.U32 R41, RZ, RZ, R37 ;  /* 0x000000ffff297224 */ /* 0x000fe400078e0025 */
[----:B------:R-:W-:Y:S02]  /*2450*/  IMAD.MOV.U32 R30, RZ, RZ, R20 ;  /* 0x000000ffff1e7224 */ /* 0x000fe400078e0014 */
[----:B------:R-:W-:Y:S01]  /*2460*/  DADD R16, R16, 1 ;  /* 0x3ff0000010107429 */ /* 0x000fe20000000000 */
[----:B------:R-:W-:Y:S01]  /*2470*/  IMAD.MOV.U32 R31, RZ, RZ, R21 ;  /* 0x000000ffff1f7224 */ /* 0x000fe200078e0015 */
[----:B-12---:R-:W-:Y:S09]  /*2480*/  @P0 BRA `(.L_x_9) ;  /* 0x0000000000f80947 */ /* 0x006ff20003800000 */
[----:B------:R-:W-:Y:S01]  /*2490*/  PRMT R45, RZ, 0x7610, R45 ;  /* 0x00007610ff2d7816 */ /* 0x000fe2000000002d */
[----:B------:R-:W-:Y:S02]  /*24a0*/  IMAD.MOV.U32 R38, RZ, RZ, R40 ;  /* 0x000000ffff267224 */ /* 0x000fe400078e0028 */
[----:B------:R-:W-:Y:S02]  /*24b0*/  IMAD.MOV.U32 R37, RZ, RZ, R41 ;  /* 0x000000ffff257224 */ /* 0x000fe400078e0029 */
[----:B------:R-:W-:Y:S02]  /*24c0*/  IMAD.MOV.U32 R20, RZ, RZ, R30 ;  /* 0x000000ffff147224 */ /* 0x000fe400078e001e */
[----:B------:R-:W-:-:S07]  /*24d0*/  IMAD.MOV.U32 R21, RZ, RZ, R31 ;  /* 0x000000ffff157224 */ /* 0x000fce00078e001f */
.L_x_13:
[----:B------:R-:W-:-:S05]  /*24e0*/  IMAD R27, R42, 0x4, R44 ;  /* 0x000000042a1b7824 */ /* 0x000fca00078e022c */
[----:B------:R-:W2:Y:S01]  /*24f0*/  LDL R48, [R27] ;  /* 0x000000001b307983 */ /* 0x000ea20000100800 */
[----:B------:R-:W-:-:S05]  /*2500*/  IMAD R26, R42, 0x8, R1 ;  /* 0x000000082a1a7824 */ /* 0x000fca00078e0201 */
[----:B------:R0:W5:Y:S01]  /*2510*/  LDL.64 R22, [R26] ;  /* 0x000000001a167983 */ /* 0x0001620000100a00 */
[----:B--2---:R-:W-:-:S05]  /*2520*/  IMAD R46, R48, 0x8, R43 ;  /* 0x00000008302e7824 */ /* 0x004fca00078e022b */
[----:B------:R-:W2:Y:S01]  /*2530*/  LDL.64 R24, [R46] ;  /* 0x000000002e187983 */ /* 0x000ea20000100a00 */
[CC--:B------:R-:W-:Y:S02]  /*2540*/  ISETP.GT.AND P0, PT, R48.reuse, R35.reuse, PT ;  /* 0x000000233000720c */ /* 0x0c0fe40003f04270 */
[----:B------:R-:W-:Y:S02]  /*2550*/  ISETP.GT.AND P2, PT, R48, R35, PT ;  /* 0x000000233000720c */ /* 0x000fe40003f44270 */
[----:B------:R-:W-:Y:S02]  /*2560*/  ISETP.GT.U32.AND P3, PT, R42, 0x4, PT ;  /* 0x000000042a00780c */ /* 0x000fe40003f64070 */
[----:B------:R-:W-:-:S04]  /*2570*/  LOP3.LUT P1, RZ, R45, 0xff, RZ, 0xc0, !PT ;  /* 0x000000ff2dff7812 */ /* 0x000fc8000782c0ff */
[----:B------:R-:W-:Y:S01]  /*2580*/  FSEL R45, R20, R30, !P1 ;  /* 0x0000001e142d7208 */ /* 0x000fe20004800000 */
[----:B------:R-:W-:Y:S01]  /*2590*/  VIADD R20, R38, 0xffffffff ;  /* 0xffffffff26147836 */ /* 0x000fe20000000000 */
[----:B------:R-:W-:Y:S01]  /*25a0*/  FSEL R48, R21, R31, !P1 ;  /* 0x0000001f15307208 */ /* 0x000fe20004800000 */
[----:B------:R-:W-:Y:S02]  /*25b0*/  VIADD R21, R37, 0x1 ;  /* 0x0000000125157836 */ /* 0x000fe40000000000 */
[----:B------:R-:W-:Y:S02]  /*25c0*/  @!P0 IMAD.MOV R21, RZ, RZ, R37 ;  /* 0x000000ffff158224 */ /* 0x000fe400078e0225 */
[----:B------:R-:W-:Y:S01]  /*25d0*/  @P2 IMAD.MOV R20, RZ, RZ, R38 ;  /* 0x000000ffff142224 */ /* 0x000fe200078e0226 */
[----:B------:R-:W-:Y:S01]  /*25e0*/  BSSY.RELIABLE B2, `(.L_x_10) ;  /* 0x0000025000027945 */ /* 0x000fe20003800100 */
[----:B------:R-:W-:Y:S01]  /*25f0*/  SEL R41, R41, R37, !P1 ;  /* 0x0000002529297207 */ /* 0x000fe20004800000 */
[----:B------:R-:W-:Y:S01]  /*2600*/  IMAD.MOV.U32 R37, RZ, RZ, R21 ;  /* 0x000000ffff257224 */ /* 0x000fe200078e0015 */
[----:B------:R-:W-:Y:S01]  /*2610*/  SEL R40, R40, R38, !P1 ;  /* 0x0000002628287207 */ /* 0x000fe20004800000 */
[----:B------:R-:W-:-:S02]  /*2620*/  IMAD.MOV.U32 R38, RZ, RZ, R20 ;  /* 0x000000ffff267224 */ /* 0x000fc400078e0014 */
[----:B------:R-:W-:Y:S02]  /*2630*/  IMAD.MOV.U32 R20, RZ, RZ, R45 ;  /* 0x000000ffff147224 */ /* 0x000fe400078e002d */
[----:B------:R-:W-:Y:S01]  /*2640*/  IMAD.MOV.U32 R21, RZ, RZ, R48 ;  /* 0x000000ffff157224 */ /* 0x000fe200078e0030 */
[----:B--2---:R-:W-:-:S08]  /*2650*/  @P0 DADD R24, -RZ, -R24 ;  /* 0x00000000ff180229 */ /* 0x004fd00000000918 */
[----:B------:R-:W-:Y:S01]  /*2660*/  DADD R30, R24, R30 ;  /* 0x00000000181e7229 */ /* 0x000fe2000000001e */
[----:B0-----:R-:W-:Y:S10]  /*2670*/  @P3 BRA `(.L_x_11) ;  /* 0x0000000000403947 */ /* 0x001ff40003800000 */
[----:B------:R-:W2:Y:S01]  /*2680*/  LDL.64 R24, [R26+0x8] ;  /* 0x000008001a187983 */ /* 0x000ea20000100a00 */
[----:B------:R-:W-:Y:S01]  /*2690*/  PRMT R45, RZ, 0x7610, R45 ;  /* 0x00007610ff2d7816 */ /* 0x000fe2000000002d */
[----:B--2--5:R-:W-:-:S14]  /*26a0*/  DSETP.NEU.AND P0, PT, R22, R24, PT ;  /* 0x000000181600722a */ /* 0x024fdc0003f0d000 */
[----:B------:R-:W-:Y:S05]  /*26b0*/  @!P0 BRA `(.L_x_12) ;  /* 0x00000000005c8947 */ /* 0x000fea0003800000 */
[----:B------:R-:W-:Y:S01]  /*26c0*/  VIADD R26, R38, 0x1 ;  /* 0x00000001261a7836 */ /* 0x000fe20000000000 */
[----:B------:R-:W-:-:S03]  /*26d0*/  LOP3.LUT R16, RZ, R38, RZ, 0x33, !PT ;  /* 0x00000026ff107212 */ /* 0x000fc600078e33ff */
[----:B------:R-:W0:Y:S02]  /*26e0*/  I2F.F64 R24, R26 ;  /* 0x0000001a00187312 */ /* 0x000e240000201c00 */
[----:B------:R-:W-:-:S06]  /*26f0*/  IMAD.IADD R27, R37, 0x1, R16 ;  /* 0x00000001251b7824 */ /* 0x000fcc00078e0210 */
[----:B------:R-:W1:Y:S01]  /*2700*/  I2F.F64 R16, R27 ;  /* 0x0000001b00107312 */ /* 0x000e620000201c00 */
[----:B0-----:R-:W-:-:S08]  /*2710*/  DADD R24, R30, R24 ;  /* 0x000000001e187229 */ /* 0x001fd00000000018 */
[----:B-1----:R-:W-:-:S08]  /*2720*/  DFMA R16, -R22, R16, R24 ;  /* 0x000000101610722b */ /* 0x002fd00000000118 */
[----:B------:R-:W-:-:S14]  /*2730*/  DSETP.GEU.AND P0, PT, R16, R18, PT ;  /* 0x000000121000722a */ /* 0x000fdc0003f0e000 */
[----:B------:R-:W-:Y:S05]  /*2740*/  @!P0 BREAK.RELIABLE B2 ;  /* 0x0000000000028942 */ /* 0x000fea0003800100 */
[----:B------:R-:W-:Y:S05]  /*2750*/  @!P0 BRA `(.L_x_9) ;  /* 0x0000000000448947 */ /* 0x000fea0003800000 */
[----:B------:R-:W-:Y:S01]  /*2760*/  IMAD.MOV.U32 R45, RZ, RZ, 0x1 ;  /* 0x00000001ff2d7424 */ /* 0x000fe200078e00ff */
[----:B------:R-:W-:Y:S06]  /*2770*/  BRA `(.L_x_12) ;  /* 0x00000000002c7947 */ /* 0x000fec0003800000 */
.L_x_11:
[----:B------:R-:W-:Y:S02]  /*2780*/  ISETP.NE.AND P0, PT, R42, 0x5, PT ;  /* 0x000000052a00780c */ /* 0x000fe40003f05270 */
[----:B------:R-:W-:-:S11]  /*2790*/  PRMT R45, RZ, 0x7610, R45 ;  /* 0x00007610ff2d7816 */ /* 0x000fd6000000002d */
[----:B------:R-:W-:Y:S01]  /*27a0*/  @!P0 VIADD R46, R38, 0x1 ;  /* 0x00000001262e8836 */ /* 0x000fe20000000000 */
[----:B------:R-:W-:-:S03]  /*27b0*/  @!P0 LOP3.LUT R24, RZ, R38, RZ, 0x33, !PT ;  /* 0x00000026ff188212 */ /* 0x000fc600078e33ff */
[----:B------:R-:W0:Y:S02]  /*27c0*/  @!P0 I2F.F64 R26, R46 ;  /* 0x0000002e001a8312 */ /* 0x000e240000201c00 */
[----:B------:R-:W-:-:S06]  /*27d0*/  @!P0 IMAD.IADD R24, R37, 0x1, R24 ;  /* 0x0000000125188824 */ /* 0x000fcc00078e0218 */
[----:B------:R-:W1:Y:S01]  /*27e0*/  @!P0 I2F.F64 R24, R24 ;  /* 0x0000001800188312 */ /* 0x000e620000201c00 */
[----:B0-----:R-:W-:-:S08]  /*27f0*/  @!P0 DADD R26, R30, R26 ;  /* 0x000000001e1a8229 */ /* 0x001fd0000000001a */
[----:B-1---5:R-:W-:Y:S01]  /*2800*/  @!P0 DFMA R16, -R22, R24, R26 ;  /* 0x000000181610822b */ /* 0x022fe2000000011a */
[----:B------:R-:W-:-:S05]  /*2810*/  IMAD.MOV.U32 R22, RZ, RZ, 0x1 ;  /* 0x00000001ff167424 */ /* 0x000fca00078e00ff */
[----:B------:R-:W-:-:S07]  /*2820*/  @!P0 PRMT R45, R22, 0x7610, R45 ;  /* 0x00007610162d8816 */ /* 0x000fce000000002d */
.L_x_12:
[----:B------:R-:W-:Y:S05]  /*2830*/  BSYNC.RELIABLE B2 ;  /* 0x0000000000027941 */ /* 0x000fea0003800100 */
.L_x_10:
[C---:B------:R-:W-:Y:S01]  /*2840*/  ISETP.NE.AND P0, PT, R42.reuse, R39, PT ;  /* 0x000000272a00720c */ /* 0x040fe20003f05270 */
[----:B------:R-:W-:-:S12]  /*2850*/  VIADD R42, R42, 0x1 ;  /* 0x000000012a2a7836 */ /* 0x000fd80000000000 */
[----:B------:R-:W-:Y:S05]  /*2860*/  @P0 BRA `(.L_x_13) ;  /* 0xfffffffc001c0947 */ /* 0x000fea000383ffff */
.L_x_9:
[----:B------:R-:W-:Y:S05]  /*2870*/  BSYNC.RECONVERGENT B1 ;  /* 0x0000000000017941 */ /* 0x000fea0003800200 */
.L_x_8:
[----:B------:R-:W-:Y:S01]  /*2880*/  DSETP.GT.AND P0, PT, R16, R18, PT ;  /* 0x000000121000722a */ /* 0x000fe20003f04000 */
[----:B------:R-:W-:Y:S01]  /*2890*/  BSSY.RECONVERGENT B1, `(.L_x_14) ;  /* 0x0000021000017945 */ /* 0x000fe20003800200 */
[----:B------:R-:W-:Y:S01]  /*28a0*/  IMAD.MOV.U32 R18, RZ, RZ, 0x1 ;  /* 0x00000001ff127424 */ /* 0x000fe200078e00ff */
[C---:B------:R-:W-:Y:S02]  /*28b0*/  ISETP.GE.AND P1, PT, R35.reuse, 0x5, PT ;  /* 0x000000052300780c */ /* 0x040fe40003f26270 */
[----:B------:R-:W-:Y:S02]  /*28c0*/  ISETP.GE.AND P2, PT, R35, 0x4, PT ;  /* 0x000000042300780c */ /* 0x000fe40003f46270 */
[----:B------:R-:W-:Y:S02]  /*28d0*/  SEL R38, R38, R40, P0 ;  /* 0x0000002826267207 */ /* 0x000fe40000000000 */
[----:B------:R-:W-:Y:S02]  /*28e0*/  SEL R37, R37, R41, P0 ;  /* 0x0000002925257207 */ /* 0x000fe40000000000 */
[----:B------:R-:W-:-:S02]  /*28f0*/  LOP3.LUT R38, RZ, R38, RZ, 0x33, !PT ;  /* 0x00000026ff267212 */ /* 0x000fc400078e33ff */
[----:B------:R-:W-:Y:S02]  /*2900*/  FSEL R20, R30, R20, P0 ;  /* 0x000000141e147208 */ /* 0x000fe40000000000 */
[----:B------:R-:W-:Y:S01]  /*2910*/  FSEL R21, R31, R21, P0 ;  /* 0x000000151f157208 */ /* 0x000fe20000000000 */
[--C-:B------:R-:W-:Y:S01]  /*2920*/  IMAD.IADD R22, R37, 0x1, R38.reuse ;  /* 0x0000000125167824 */ /* 0x100fe200078e0226 */
[C---:B------:R-:W-:Y:S01]  /*2930*/  ISETP.GE.AND P3, PT, R35.reuse, 0x3, PT ;  /* 0x000000032300780c */ /* 0x040fe20003f66270 */
[----:B------:R-:W-:Y:S01]  /*2940*/  IMAD.IADD R38, R35, 0x1, R38 ;  /* 0x0000000123267824 */ /* 0x000fe200078e0226 */
[C---:B------:R-:W-:Y:S02]  /*2950*/  ISETP.GE.AND P4, PT, R36.reuse, RZ, PT ;  /* 0x000000ff2400720c */ /* 0x040fe40003f86270 */
[----:B------:R-:W-:Y:S01]  /*2960*/  ISETP.GE.AND P5, PT, R36, 0x2, PT ;  /* 0x000000022400780c */ /* 0x000fe20003fa6270 */
[----:B------:R-:W0:Y:S08]  /*2970*/  I2F.F64 R22, R22 ;  /* 0x0000001600167312 */ /* 0x000e300000201c00 */
[----:B0-----:R-:W0:Y:S02]  /*2980*/  MUFU.RCP64H R19, R23 ;  /* 0x0000001700137308 */ /* 0x001e240000001800 */
[----:B0-----:R-:W-:-:S08]  /*2990*/  DFMA R16, -R22, R18, 1 ;  /* 0x3ff000001610742b */ /* 0x001fd00000000112 */
[----:B------:R-:W-:Y:S02]  /*29a0*/  DFMA R24, R16, R16, R16 ;  /* 0x000000101018722b */ /* 0x000fe40000000010 */
[----:B------:R-:W0:Y:S06]  /*29b0*/  I2F.F64 R16, R38 ;  /* 0x0000002600107312 */ /* 0x000e2c0000201c00 */
[----:B------:R-:W-:-:S08]  /*29c0*/  DFMA R24, R18, R24, R18 ;  /* 0x000000181218722b */ /* 0x000fd00000000012 */
[----:B------:R-:W-:Y:S02]  /*29d0*/  DFMA R18, -R22, R24, 1 ;  /* 0x3ff000001612742b */ /* 0x000fe40000000118 */
[----:B0-----:R-:W-:-:S06]  /*29e0*/  DADD R26, R16, -R20 ;  /* 0x00000000101a7229 */ /* 0x001fcc0000000814 */
[----:B------:R-:W-:-:S08]  /*29f0*/  DFMA R18, R24, R18, R24 ;  /* 0x000000121812722b */ /* 0x000fd00000000018 */
[----:B------:R-:W-:-:S08]  /*2a00*/  DMUL R16, R26, -R18 ;  /* 0x800000121a107228 */ /* 0x000fd00000000000 */
[----:B------:R-:W-:-:S08]  /*2a10*/  DFMA R20, -R22, R16, -R26 ;  /* 0x000000101614722b */ /* 0x000fd0000000091a */
[----:B------:R-:W-:Y:S02]  /*2a20*/  DFMA R16, R18, R20, R16 ;  /* 0x000000141210722b */ /* 0x000fe40000000010 */
[----:B------:R-:W-:-:S08]  /*2a30*/  DADD R18, -RZ, -R26 ;  /* 0x00000000ff127229 */ /* 0x000fd0000000091a */
[----:B------:R-:W-:Y:S02]  /*2a40*/  FFMA R20, RZ, R23, R17 ;  /* 0x00000017ff147223 */ /* 0x000fe40000000011 */
[----:B------:R-:W-:-:S03]  /*2a50*/  FSETP.GEU.AND P6, PT, |R19|, 6.5827683646048100446e-37, PT ;  /* 0x036000001300780b */ /* 0x000fc60003fce200 */
[----:B------:R-:W-:-:S13]  /*2a60*/  FSETP.GT.AND P0, PT, |R20|, 1.469367938527859385e-39, PT ;  /* 0x001000001400780b */ /* 0x000fda0003f04200 */
[----:B------:R-:W-:Y:S05]  /*2a70*/  @P0 BRA P6, `(.L_x_15) ;  /* 0x0000000000080947 */ /* 0x000fea0003000000 */
[----:B------:R-:W-:-:S07]  /*2a80*/  MOV R24, 0x2aa0 ;  /* 0x00002aa000187802 */ /* 0x000fce0000000f00 */
[----:B------:R-:W-:Y:S05]  /*2a90*/  CALL.REL.NOINC `($__internal_0_$__cuda_sm20_div_rn_f64_full) ;  /* 0x0000000400d87944 */ /* 0x000fea0003c00000 */
.L_x_15:
[----:B------:R-:W-:Y:S05]  /*2aa0*/  BSYNC.RECONVERGENT B1 ;  /* 0x0000000000017941 */ /* 0x000fea0003800200 */
.L_x_14:
[----:B------:R-:W-:-:S10]  /*2ab0*/  DADD R18, -RZ, -R16 ;  /* 0x00000000ff127229 */ /* 0x000fd40000000910 */
[----:B------:R-:W-:Y:S02]  /*2ac0*/  FSEL R20, R16, R18, !P4 ;  /* 0x0000001210147208 */ /* 0x000fe40006000000 */
[----:B------:R-:W-:-:S06]  /*2ad0*/  FSEL R21, R17, R19, !P4 ;  /* 0x0000001311157208 */ /* 0x000fcc0006000000 */
[----:B------:R-:W-:Y:S01]  /*2ae0*/  DADD R4, R4, R20 ;  /* 0x0000000004047229 */ /* 0x000fe20000000014 */
[----:B------:R-:W-:Y:S02]  /*2af0*/  FSEL R20, R16, R18, !P5 ;  /* 0x0000001210147208 */ /* 0x000fe40006800000 */
[----:B------:R-:W-:-:S06]  /*2b00*/  FSEL R21, R17, R19, !P5 ;  /* 0x0000001311157208 */ /* 0x000fcc0006800000 */
[--C-:B------:R-:W-:Y:S01]  /*2b10*/  DADD R6, R6, R20.reuse ;  /* 0x0000000006067229 */ /* 0x100fe20000000014 */
[----:B------:R-:W0:Y:S01]  /*2b20*/  F2F.F32.F64 R4, R4 ;  /* 0x0000000400047310 */ /* 0x000e220000301000 */
[----:B------:R-:W-:Y:S01]  /*2b30*/  DADD R12, R12, R20 ;  /* 0x000000000c0c7229 */ /* 0x000fe20000000014 */
[----:B------:R-:W-:Y:S02]  /*2b40*/  FSEL R20, R16, R18, !P3 ;  /* 0x0000001210147208 */ /* 0x000fe40005800000 */
[----:B------:R-:W-:-:S05]  /*2b50*/  FSEL R21, R17, R19, !P3 ;  /* 0x0000001311157208 */ /* 0x000fca0005800000 */
[----:B------:R-:W1:Y:S01]  /*2b60*/  F2F.F32.F64 R6, R6 ;  /* 0x0000000600067310 */ /* 0x000e620000301000 */
[----:B------:R-:W-:Y:S01]  /*2b70*/  DADD R14, R14, R20 ;  /* 0x000000000e0e7229 */ /* 0x000fe20000000014 */
[CC--:B------:R-:W-:Y:S02]  /*2b80*/  FSEL R20, R16.reuse, R18.reuse, !P2 ;  /* 0x0000001210147208 */ /* 0x0c0fe40005000000 */
[CC--:B------:R-:W-:Y:S01]  /*2b90*/  FSEL R21, R17.reuse, R19.reuse, !P2 ;  /* 0x0000001311157208 */ /* 0x0c0fe20005000000 */
[----:B0-----:R-:W-:Y:S01]  /*2ba0*/  FADD.SAT R4, RZ, R4 ;  /* 0x00000004ff047221 */ /* 0x001fe20000002000 */
[----:B------:R-:W-:Y:S02]  /*2bb0*/  FSEL R16, R16, R18, !P1 ;  /* 0x0000001210107208 */ /* 0x000fe40004800000 */
[----:B------:R-:W0:Y:S01]  /*2bc0*/  F2F.F32.F64 R12, R12 ;  /* 0x0000000c000c7310 */ /* 0x000e220000301000 */
[----:B------:R-:W-:Y:S01]  /*2bd0*/  FSEL R17, R17, R19, !P1 ;  /* 0x0000001311117208 */ /* 0x000fe20004800000 */
[----:B------:R-:W-:Y:S01]  /*2be0*/  DADD R20, R8, R20 ;  /* 0x0000000008147229 */ /* 0x000fe20000000014 */
[----:B-1----:R-:W-:-:S04]  /*2bf0*/  FADD.SAT R6, RZ, R6 ;  /* 0x00000006ff067221 */ /* 0x002fc80000002000 */
[----:B------:R-:W-:Y:S01]  /*2c00*/  DADD R16, R10, R16 ;  /* 0x000000000a107229 */ /* 0x000fe20000000010 */
[----:B------:R-:W1:Y:S01]  /*2c10*/  F2F.F32.F64 R14, R14 ;  /* 0x0000000e000e7310 */ /* 0x000e620000301000 */
[----:B0-----:R-:W-:-:S07]  /*2c20*/  FADD.SAT R8, RZ, R12 ;  /* 0x0000000cff087221 */ /* 0x001fce0000002000 */
[----:B------:R-:W0:Y:S01]  /*2c30*/  F2F.F32.F64 R20, R20 ;  /* 0x0000001400147310 */ /* 0x000e220000301000 */
[----:B-1----:R-:W-:-:S07]  /*2c40*/  FADD.SAT R10, RZ, R14 ;  /* 0x0000000eff0a7221 */ /* 0x002fce0000002000 */
[----:B------:R-:W1:Y:S01]  /*2c50*/  F2F.F32.F64 R16, R16 ;  /* 0x0000001000107310 */ /* 0x000e620000301000 */
[----:B0-----:R-:W-:-:S07]  /*2c60*/  FADD.SAT R12, RZ, R20 ;  /* 0x00000014ff0c7221 */ /* 0x001fce0000002000 */
[----:B------:R-:W0:Y:S01]  /*2c70*/  F2F.F64.F32 R4, R4 ;  /* 0x0000000400047310 */ /* 0x000e220000201800 */
[----:B-1----:R-:W-:-:S07]  /*2c80*/  FADD.SAT R14, RZ, R16 ;  /* 0x00000010ff0e7221 */ /* 0x002fce0000002000 */
[----:B------:R-:W1:Y:S01]  /*2c90*/  F2F.F64.F32 R6, R6 ;  /* 0x0000000600067310 */ /* 0x000e620000201800 */
[----:B0-----:R0:W-:Y:S07]  /*2ca0*/  STL.64 [R3], R4 ;  /* 0x0000000403007387 */ /* 0x0011ee0000100a00 */
[----:B------:R-:W2:Y:S01]  /*2cb0*/  F2F.F64.F32 R8, R8 ;  /* 0x0000000800087310 */ /* 0x000ea20000201800 */
[----:B-1----:R0:W-:Y:S07]  /*2cc0*/  STL.64 [R2], R6 ;  /* 0x0000000602007387 */ /* 0x0021ee0000100a00 */
[----:B------:R-:W1:Y:S01]  /*2cd0*/  F2F.F64.F32 R10, R10 ;  /* 0x0000000a000a7310 */ /* 0x000e620000201800 */
[----:B--2---:R0:W-:Y:S07]  /*2ce0*/  STL.64 [R0], R8 ;  /* 0x0000000800007387 */ /* 0x0041ee0000100a00 */
[----:B------:R-:W2:Y:S01]  /*2cf0*/  F2F.F64.F32 R12, R12 ;  /* 0x0000000c000c7310 */ /* 0x000ea20000201800 */
[----:B-1----:R0:W-:Y:S07]  /*2d00*/  STL.64 [R32], R10 ;  /* 0x0000000a20007387 */ /* 0x0021ee0000100a00 */
[----:B------:R-:W1:Y:S01]  /*2d10*/  F2F.F64.F32 R14, R14 ;  /* 0x0000000e000e7310 */ /* 0x000e620000201800 */
[----:B--2---:R0:W-:Y:S04]  /*2d20*/  STL.64 [R33], R12 ;  /* 0x0000000c21007387 */ /* 0x0041e80000100a00 */
[----:B-1----:R0:W-:Y:S02]  /*2d30*/  STL.64 [R34], R14 ;  /* 0x0000000e22007387 */ /* 0x0021e40000100a00 */
.L_x_7:
[----:B------:R-:W-:Y:S05]  /*2d40*/  BSYNC.RECONVERGENT B0 ;  /* 0x0000000000007941 */ /* 0x000fea0003800200 */
.L_x_6:
[----:B------:R-:W-:Y:S05]  /*2d50*/  WARPSYNC.ALL ;  /* 0x0000000000007948 */ /* 0x000fea0003800000 */
[----:B------:R-:W-:Y:S06]  /*2d60*/  BAR.SYNC.DEFER_BLOCKING 0x0 ;  /* 0x0000000000007b1d */ /* 0x000fec0000010000 */
[----:B------:R-:W5:Y:S04]  /*2d70*/  LDL.128 R40, [R1+0x80] ;  /* 0x0000800001287983 */ /* 0x000f680000100c00 */
[----:B0-----:R-:W5:Y:S04]  /*2d80*/  LDL.128 R8, [R1+0x90] ;  /* 0x0000900001087983 */ /* 0x001f680000100c00 */
[----:B------:R-:W5:Y:S04]  /*2d90*/  LDL.128 R4, [R1+0xa0] ;  /* 0x0000a00001047983 */ /* 0x000f680000100c00 */
[----:B------:R-:W5:Y:S04]  /*2da0*/  LDG.E.128 R36, desc[UR6][R28.64] ;  /* 0x000000061c247981 */ /* 0x000f68000c1e1d00 */
[----:B-1234-:R-:W2:Y:S04]  /*2db0*/  LDG.E.128 R32, desc[UR6][R28.64+0x10] ;  /* 0x000010061c207981 */ /* 0x01eea8000c1e1d00 */
[----:B------:R-:W3:Y:S04]  /*2dc0*/  LDG.E.128 R20, desc[UR6][R28.64+0x30] ;  /* 0x000030061c147981 */ /* 0x000ee8000c1e1d00 */
[----:B------:R-:W4:Y:S04]  /*2dd0*/  LDG.E.128 R16, desc[UR6][R28.64+0x40] ;  /* 0x000040061c107981 */ /* 0x000f28000c1e1d00 */
[----:B------:R-:W4:Y:S04]  /*2de0*/  LDG.E.128 R24, desc[UR6][R28.64+0x20] ;  /* 0x000020061c187981 */ /* 0x000f28000c1e1d00 */
[----:B------:R-:W4:Y:S01]  /*2df0*/  LDG.E.128 R12, desc[UR6][R28.64+0x50] ;  /* 0x000050061c0c7981 */ /* 0x000f22000c1e1d00 */
[----:B------:R-:W0:Y:S01]  /*2e00*/  S2UR UR5, SR_CgaCtaId ;  /* 0x00000000000579c3 */ /* 0x000e220000008800 */
[----:B------:R-:W1:Y:S01]  /*2e10*/  S2R R0, SR_TID.X ;  /* 0x0000000000007919 */ /* 0x000e620000002100 */
[----:B------:R-:W-:-:S02]  /*2e20*/  UMOV UR4, 0x400 ;  /* 0x0000040000047882 */ /* 0x000fc40000000000 */
[----:B0-----:R-:W-:-:S06]  /*2e30*/  ULEA UR4, UR5, UR4, 0x18 ;  /* 0x0000000405047291 */ /* 0x001fcc000f8ec0ff */
[----:B-1----:R-:W-:-:S05]  /*2e40*/  LEA R0, R0, UR4, 0x3 ;  /* 0x0000000400007c11 */ /* 0x002fca000f8e18ff */
[----:B------:R-:W5:Y:S04]  /*2e50*/  LDS.64 R2, [R0] ;  /* 0x0000000000027984 */ /* 0x000f680000000a00 */
[----:B------:R-:W0:Y:S04]  /*2e60*/  LDS.64 R50, [R0+0x400] ;  /* 0x0004000000327984 */ /* 0x000e280000000a00 */
[----:B------:R-:W1:Y:S04]  /*2e70*/  LDS.64 R30, [R0+0x800] ;  /* 0x00080000001e7984 */ /* 0x000e680000000a00 */
[----:B------:R-:W1:Y:S04]  /*2e80*/  LDS.64 R46, [R0+0xc00] ;  /* 0x000c0000002e7984 */ /* 0x000e680000000a00 */
[----:B------:R-:W1:Y:S04]  /*2e90*/  LDS.64 R44, [R0+0x1000] ;  /* 0x00100000002c7984 */ /* 0x000e680000000a00 */
[----:B------:R-:W1:Y:S01]  /*2ea0*/  LDS.64 R48, [R0+0x1400] ;  /* 0x0014000000307984 */ /* 0x000e620000000a00 */
[----:B------:R-:W-:Y:S01]  /*2eb0*/  UMOV UR4, 0xc0000000 ;  /* 0xc000000000047882 */ /* 0x000fe20000000000 */
[----:B------:R-:W-:Y:S01]  /*2ec0*/  UMOV UR5, 0x3feccccc ;  /* 0x3feccccc00057882 */ /* 0x000fe20000000000 */
[----:B------:R-:W-:Y:S01]  /*2ed0*/  UMOV UR8, 0x60000000 ;  /* 0x6000000000087882 */ /* 0x000fe20000000000 */
[----:B------:R-:W-:Y:S01]  /*2ee0*/  UMOV UR9, 0x3ffe6666 ;  /* 0x3ffe666600097882 */ /* 0x000fe20000000000 */
[----:B-----5:R-:W-:-:S02]  /*2ef0*/  DADD R2, -R2, R40 ;  /* 0x0000000002027229 */ /* 0x020fc40000000128 */
[----:B0-----:R-:W-:Y:S02]  /*2f00*/  DADD R50, R42, -R50 ;  /* 0x000000002a327229 */ /* 0x001fe40000000832 */
[----:B------:R-:W-:Y:S02]  /*2f10*/  DADD R38, -R38, R40 ;  /* 0x0000000026267229 */ /* 0x000fe40000000128 */
[----:B--2---:R-:W-:-:S06]  /*2f20*/  DADD R52, R42, -R34 ;  /* 0x000000002a347229 */ /* 0x004fcc0000000822 */
[----:B------:R-:W-:Y:S02]  /*2f30*/  DMUL R34, R38, UR4 ;  /* 0x0000000426227c28 */ /* 0x000fe40008000000 */
[----:B------:R-:W-:Y:S02]  /*2f40*/  DMUL R38, R52, UR4 ;  /* 0x0000000434267c28 */ /* 0x000fe40008000000 */
[----:B---3--:R-:W-:-:S04]  /*2f50*/  DADD R22, R10, -R22 ;  /* 0x000000000a167229 */ /* 0x008fc80000000816 */
[----:B------:R-:W-:Y:S02]  /*2f60*/  DFMA R34, R2, UR8, -R34 ;  /* 0x0000000802227c2b */ /* 0x000fe40008000822 */
[----:B----4-:R-:W-:Y:S02]  /*2f70*/  DADD R18, -R18, R4 ;  /* 0x0000000012127229 */ /* 0x010fe40000000104 */
[----:B------:R-:W-:Y:S02]  /*2f80*/  DFMA R2, R50, UR8, -R38 ;  /* 0x0000000832027c2b */ /* 0x000fe40008000826 */
[----:B------:R-:W-:Y:S02]  /*2f90*/  DADD R26, -R26, R8 ;  /* 0x000000001a1a7229 */ /* 0x000fe40000000108 */
[----:B------:R-:W-:Y:S02]  /*2fa0*/  DADD R38, R6, -R14 ;  /* 0x0000000006267229 */ /* 0x000fe4000000080e */
[----:B------:R-:W-:-:S02]  /*2fb0*/  DMUL R14, R22, UR4 ;  /* 0x00000004160e7c28 */ /* 0x000fc40008000000 */
[----:B------:R-:W-:Y:S02]  /*2fc0*/  DMUL R22, R18, UR4 ;  /* 0x0000000412167c28 */ /* 0x000fe40008000000 */
[----:B------:R-:W-:Y:S02]  /*2fd0*/  DMUL R26, R26, UR4 ;  /* 0x000000041a1a7c28 */ /* 0x000fe40008000000 */
[----:B------:R-:W-:Y:S02]  /*2fe0*/  DMUL R18, R38, UR4 ;  /* 0x0000000426127c28 */ /* 0x000fe40008000000 */
[----:B-1----:R-:W-:Y:S02]  /*2ff0*/  DADD R30, -R30, R8 ;  /* 0x000000001e1e7229 */ /* 0x002fe40000000108 */
[----:B------:R-:W-:Y:S02]  /*3000*/  DADD R46, R10, -R46 ;  /* 0x000000000a2e7229 */ /* 0x000fe4000000082e */
[----:B------:R-:W-:-:S02]  /*3010*/  DADD R44, -R44, R4 ;  /* 0x000000002c2c7229 */ /* 0x000fc40000000104 */
[----:B------:R-:W-:Y:S02]  /*3020*/  DADD R48, R6, -R48 ;  /* 0x0000000006307229 */ /* 0x000fe40000000830 */
[----:B------:R-:W-:Y:S02]  /*3030*/  DFMA R26, R30, UR8, -R26 ;  /* 0x000000081e1a7c2b */ /* 0x000fe4000800081a */
[----:B------:R-:W-:Y:S02]  /*3040*/  DFMA R14, R46, UR8, -R14 ;  /* 0x000000082e0e7c2b */ /* 0x000fe4000800080e */
[----:B------:R-:W-:Y:S02]  /*3050*/  DFMA R22, R44, UR8, -R22 ;  /* 0x000000082c167c2b */ /* 0x000fe40008000816 */
[----:B------:R-:W-:Y:S02]  /*3060*/  DFMA R18, R48, UR8, -R18 ;  /* 0x0000000830127c2b */ /* 0x000fe40008000812 */
[----:B------:R-:W-:-:S02]  /*3070*/  DADD R36, R36, R34 ;  /* 0x0000000024247229 */ /* 0x000fc40000000022 */
[----:B------:R-:W-:Y:S02]  /*3080*/  DADD R32, R32, R2 ;  /* 0x0000000020207229 */ /* 0x000fe40000000002 */
[----:B------:R-:W-:Y:S02]  /*3090*/  DADD R24, R24, R26 ;  /* 0x0000000018187229 */ /* 0x000fe4000000001a */
[----:B------:R-:W-:Y:S02]  /*30a0*/  DADD R20, R20, R14 ;  /* 0x0000000014147229 */ /* 0x000fe4000000000e */
[----:B------:R-:W-:Y:S02]  /*30b0*/  DADD R16, R16, R22 ;  /* 0x0000000010107229 */ /* 0x000fe40000000016 */
[----:B------:R-:W-:Y:S01]  /*30c0*/  DADD R12, R12, R18 ;  /* 0x000000000c0c7229 */ /* 0x000fe20000000012 */
[----:B------:R-:W-:Y:S02]  /*30d0*/  IMAD.MOV.U32 R38, RZ, RZ, R40 ;  /* 0x000000ffff267224 */ /* 0x000fe400078e0028 */
[----:B------:R-:W-:-:S02]  /*30e0*/  IMAD.MOV.U32 R39, RZ, RZ, R41 ;  /* 0x000000ffff277224 */ /* 0x000fc400078e0029 */
[----:B------:R-:W-:Y:S02]  /*30f0*/  IMAD.MOV.U32 R34, RZ, RZ, R42 ;  /* 0x000000ffff227224 */ /* 0x000fe400078e002a */
[----:B------:R-:W-:Y:S02]  /*3100*/  IMAD.MOV.U32 R35, RZ, RZ, R43 ;  /* 0x000000ffff237224 */ /* 0x000fe400078e002b */
[----:B------:R-:W-:Y:S02]  /*3110*/  IMAD.MOV.U32 R26, RZ, RZ, R8 ;  /* 0x000000ffff1a7224 */ /* 0x000fe400078e0008 */
[----:B------:R-:W-:Y:S02]  /*3120*/  IMAD.MOV.U32 R27, RZ, RZ, R9 ;  /* 0x000000ffff1b7224 */ /* 0x000fe400078e0009 */
[----:B------:R-:W-:Y:S02]  /*3130*/  IMAD.MOV.U32 R22, RZ, RZ, R10 ;  /* 0x000000ffff167224 */ /* 0x000fe400078e000a */
[----:B------:R-:W-:-:S02]  /*3140*/  IMAD.MOV.U32 R23, RZ, RZ, R11 ;  /* 0x000000ffff177224 */ /* 0x000fc400078e000b */
[----:B------:R-:W-:Y:S02]  /*3150*/  IMAD.MOV.U32 R18, RZ, RZ, R4 ;  /* 0x000000ffff127224 */ /* 0x000fe400078e0004 */
[----:B------:R-:W-:Y:S02]  /*3160*/  IMAD.MOV.U32 R19, RZ, RZ, R5 ;  /* 0x000000ffff137224 */ /* 0x000fe400078e0005 */
[----:B------:R-:W-:Y:S02]  /*3170*/  IMAD.MOV.U32 R14, RZ, RZ, R6 ;  /* 0x000000ffff0e7224 */ /* 0x000fe400078e0006 */
[----:B------:R-:W-:Y:S01]  /*3180*/  IMAD.MOV.U32 R15, RZ, RZ, R7 ;  /* 0x000000ffff0f7224 */ /* 0x000fe200078e0007 */
[----:B------:R-:W-:Y:S04]  /*3190*/  STG.E.128 desc[UR6][R28.64], R36 ;  /* 0x000000241c007986 */ /* 0x000fe8000c101d06 */
[----:B------:R-:W-:Y:S04]  /*31a0*/  STG.E.128 desc[UR6][R28.64+0x10], R32 ;  /* 0x000010201c007986 */ /* 0x000fe8000c101d06 */
[----:B------:R-:W-:Y:S04]  /*31b0*/  STG.E.128 desc[UR6][R28.64+0x20], R24 ;  /* 0x000020181c007986 */ /* 0x000fe8000c101d06 */
[----:B------:R-:W-:Y:S04]  /*31c0*/  STG.E.128 desc[UR6][R28.64+0x30], R20 ;  /* 0x000030141c007986 */ /* 0x000fe8000c101d06 */
[----:B------:R-:W-:Y:S04]  /*31d0*/  STG.E.128 desc[UR6][R28.64+0x40], R16 ;  /* 0x000040101c007986 */ /* 0x000fe8000c101d06 */
[----:B------:R-:W-:Y:S01]  /*31e0*/  STG.E.128 desc[UR6][R28.64+0x50], R12 ;  /* 0x0000500c1c007986 */ /* 0x000fe2000c101d06 */
[----:B------:R-:W-:Y:S05]  /*31f0*/  EXIT ;  /* 0x000000000000794d */ /* 0x000fea0003800000 */
        .weak           $__internal_0_$__cuda_sm20_div_rn_f64_full
        .type           $__internal_0_$__cuda_sm20_div_rn_f64_full,@function
        .size           $__internal_0_$__cuda_sm20_div_rn_f64_full,(.L_x_24 - $__internal_0_$__cuda_sm20_div_rn_f64_full)
$__internal_0_$__cuda_sm20_div_rn_f64_full:
[----:B------:R-:W-:Y:S01]  /*3200*/  FSETP.GEU.AND P0, PT, |R19|, 1.469367938527859385e-39, PT ;  /* 0x001000001300780b */ /* 0x000fe20003f0e200 */
[----:B------:R-:W-:Y:S01]  /*3210*/  IMAD.MOV.U32 R17, RZ, RZ, R23 ;  /* 0x000000ffff117224 */ /* 0x000fe200078e0017 */
[----:B------:R-:W-:Y:S01]  /*3220*/  LOP3.LUT R30, R23, 0x7ff00000, RZ, 0xc0, !PT ;  /* 0x7ff00000171e7812 */ /* 0x000fe200078ec0ff */
[----:B------:R-:W-:Y:S01]  /*3230*/  IMAD.MOV.U32 R26, RZ, RZ, 0x1ca00000 ;  /* 0x1ca00000ff1a7424 */ /* 0x000fe200078e00ff */
[----:B------:R-:W-:Y:S01]  /*3240*/  LOP3.LUT R25, R19, 0x7ff00000, RZ, 0xc0, !PT ;  /* 0x7ff0000013197812 */ /* 0x000fe200078ec0ff */
[----:B------:R-:W-:Y:S01]  /*3250*/  IMAD.MOV.U32 R16, RZ, RZ, R22 ;  /* 0x000000ffff107224 */ /* 0x000fe200078e0016 */
[----:B------:R-:W-:Y:S01]  /*3260*/  BSSY.RECONVERGENT B2, `(.L_x_16) ;  /* 0x0000056000027945 */ /* 0x000fe20003800200 */
[----:B------:R-:W-:Y:S01]  /*3270*/  IMAD.MOV.U32 R36, RZ, RZ, 0x1 ;  /* 0x00000001ff247424 */ /* 0x000fe200078e00ff */
[----:B------:R-:W-:-:S04]  /*3280*/  ISETP.GE.U32.AND P6, PT, R25, R30, PT ;  /* 0x0000001e1900720c */ /* 0x000fc80003fc6070 */
[----:B------:R-:W-:Y:S01]  /*3290*/  SEL R27, R26, 0x63400000, !P6 ;  /* 0x634000001a1b7807 */ /* 0x000fe20007000000 */
[----:B------:R-:W-:Y:S01]  /*32a0*/  @!P0 IMAD.MOV.U32 R38, RZ, RZ, RZ ;  /* 0x000000ffff268224 */ /* 0x000fe200078e00ff */
[----:B------:R-:W-:-:S04]  /*32b0*/  @!P0 LOP3.LUT R20, R17, 0x7ff00000, RZ, 0xc0, !PT ;  /* 0x7ff0000011148812 */ /* 0x000fc800078ec0ff */
[----:B------:R-:W-:Y:S02]  /*32c0*/  @!P0 ISETP.GE.U32.AND P6, PT, R25, R20, PT ;  /* 0x000000141900820c */ /* 0x000fe40003fc6070 */
[C---:B------:R-:W-:Y:S02]  /*32d0*/  LOP3.LUT R20, R23.reuse, 0x800fffff, RZ, 0xc0, !PT ;  /* 0x800fffff17147812 */ /* 0x040fe400078ec0ff */
[----:B------:R-:W-:Y:S02]  /*32e0*/  @!P0 SEL R31, R26, 0x63400000, !P6 ;  /* 0x634000001a1f8807 */ /* 0x000fe40007000000 */
[----:B------:R-:W-:Y:S02]  /*32f0*/  FSETP.GEU.AND P6, PT, |R23|, 1.469367938527859385e-39, PT ;  /* 0x001000001700780b */ /* 0x000fe40003fce200 */
[----:B------:R-:W-:Y:S01]  /*3300*/  LOP3.LUT R21, R20, 0x3ff00000, RZ, 0xfc, !PT ;  /* 0x3ff0000014157812 */ /* 0x000fe200078efcff */
[----:B------:R-:W-:Y:S01]  /*3310*/  IMAD.MOV.U32 R20, RZ, RZ, R22 ;  /* 0x000000ffff147224 */ /* 0x000fe200078e0016 */
[----:B------:R-:W-:-:S04]  /*3320*/  @!P0 LOP3.LUT R31, R31, 0x80000000, R19, 0xf8, !PT ;  /* 0x800000001f1f8812 */ /* 0x000fc800078ef813 */
[----:B------:R-:W-:-:S05]  /*3330*/  @!P0 LOP3.LUT R39, R31, 0x100000, RZ, 0xfc, !PT ;  /* 0x001000001f278812 */ /* 0x000fca00078efcff */
[----:B------:R-:W-:-:S06]  /*3340*/  @!P6 DMUL R20, R16, 8.98846567431157953865e+307 ;  /* 0x7fe000001014e828 */ /* 0x000fcc0000000000 */
[----:B------:R-:W0:Y:S02]  /*3350*/  MUFU.RCP64H R37, R21 ;  /* 0x0000001500257308 */ /* 0x000e240000001800 */
[----:B0-----:R-:W-:-:S08]  /*3360*/  DFMA R22, R36, -R20, 1 ;  /* 0x3ff000002416742b */ /* 0x001fd00000000814 */
[----:B------:R-:W-:-:S08]  /*3370*/  DFMA R22, R22, R22, R22 ;  /* 0x000000161616722b */ /* 0x000fd00000000016 */
[----:B------:R-:W-:Y:S01]  /*3380*/  DFMA R36, R36, R22, R36 ;  /* 0x000000162424722b */ /* 0x000fe20000000024 */
[----:B------:R-:W-:Y:S01]  /*3390*/  LOP3.LUT R23, R27, 0x800fffff, R19, 0xf8, !PT ;  /* 0x800fffff1b177812 */ /* 0x000fe200078ef813 */
[----:B------:R-:W-:Y:S02]  /*33a0*/  IMAD.MOV.U32 R22, RZ, RZ, R18 ;  /* 0x000000ffff167224 */ /* 0x000fe400078e0012 */
[----:B------:R-:W-:Y:S01]  /*33b0*/  IMAD.MOV.U32 R27, RZ, RZ, R30 ;  /* 0x000000ffff1b7224 */ /* 0x000fe200078e001e */
[----:B------:R-:W-:-:S03]  /*33c0*/  @!P6 LOP3.LUT R27, R21, 0x7ff00000, RZ, 0xc0, !PT ;  /* 0x7ff00000151be812 */ /* 0x000fc600078ec0ff */
[----:B------:R-:W-:Y:S02]  /*33d0*/  DFMA R40, R36, -R20, 1 ;  /* 0x3ff000002428742b */ /* 0x000fe40000000814 */
[----:B------:R-:W-:-:S06]  /*33e0*/  @!P0 DFMA R22, R22, 2, -R38 ;  /* 0x400000001616882b */ /* 0x000fcc0000000826 */
[----:B------:R-:W-:Y:S01]  /*33f0*/  DFMA R36, R36, R40, R36 ;  /* 0x000000282424722b */ /* 0x000fe20000000024 */
[----:B------:R-:W-:-:S03]  /*3400*/  IMAD.MOV.U32 R40, RZ, RZ, R25 ;  /* 0x000000ffff287224 */ /* 0x000fc600078e0019 */
[----:B------:R-:W-:Y:S01]  /*3410*/  @!P0 LOP3.LUT R40, R23, 0x7ff00000, RZ, 0xc0, !PT ;  /* 0x7ff0000017288812 */ /* 0x000fe200078ec0ff */
[----:B------:R-:W-:-:S03]  /*3420*/  VIADD R41, R27, 0xffffffff ;  /* 0xffffffff1b297836 */ /* 0x000fc60000000000 */
[----:B------:R-:W-:Y:S01]  /*3430*/  DMUL R38, R36, R22 ;  /* 0x0000001624267228 */ /* 0x000fe20000000000 */
[----:B------:R-:W-:-:S05]  /*3440*/  VIADD R35, R40, 0xffffffff ;  /* 0xffffffff28237836 */ /* 0x000fca0000000000 */
[----:B------:R-:W-:Y:S02]  /*3450*/  ISETP.GT.U32.AND P0, PT, R35, 0x7feffffe, PT ;  /* 0x7feffffe2300780c */ /* 0x000fe40003f04070 */
[----:B------:R-:W-:Y:S02]  /*3460*/  DFMA R30, R38, -R20, R22 ;  /* 0x80000014261e722b */ /* 0x000fe40000000016 */
[----:B------:R-:W-:-:S06]  /*3470*/  ISETP.GT.U32.OR P0, PT, R41, 0x7feffffe, P0 ;  /* 0x7feffffe2900780c */ /* 0x000fcc0000704470 */
[----:B------:R-:W-:Y:S01]  /*3480*/  DFMA R30, R36, R30, R38 ;  /* 0x0000001e241e722b */ /* 0x000fe20000000026 */
[----:B------:R-:W-:Y:S02]  /*3490*/  IMAD.MOV.U32 R36, RZ, RZ, R18 ;  /* 0x000000ffff247224 */ /* 0x000fe400078e0012 */
[----:B------:R-:W-:-:S04]  /*34a0*/  IMAD.MOV.U32 R37, RZ, RZ, R19 ;  /* 0x000000ffff257224 */ /* 0x000fc800078e0013 */
[----:B------:R-:W-:Y:S05]  /*34b0*/  @P0 BRA `(.L_x_17) ;  /* 0x00000000006c0947 */ /* 0x000fea0003800000 */
[----:B------:R-:W-:-:S04]  /*34c0*/  LOP3.LUT R36, R17, 0x7ff00000, RZ, 0xc0, !PT ;  /* 0x7ff0000011247812 */ /* 0x000fc800078ec0ff */
[CC--:B------:R-:W-:Y:S02]  /*34d0*/  VIADDMNMX R18, R25.reuse, -R36.reuse, 0xb9600000, !PT ;  /* 0xb960000019127446 */ /* 0x0c0fe40007800924 */
[----:B------:R-:W-:Y:S02]  /*34e0*/  ISETP.GE.U32.AND P0, PT, R25, R36, PT ;  /* 0x000000241900720c */ /* 0x000fe40003f06070 */
[----:B------:R-:W-:Y:S02]  /*34f0*/  VIMNMX R18, PT, PT, R18, 0x46a00000, PT ;  /* 0x46a0000012127848 */ /* 0x000fe40003fe0100 */
[----:B------:R-:W-:Y:S01]  /*3500*/  SEL R25, R26, 0x63400000, !P0 ;  /* 0x634000001a197807 */ /* 0x000fe20004000000 */
[----:B------:R-:W-:-:S04]  /*3510*/  IMAD.MOV.U32 R26, RZ, RZ, RZ ;  /* 0x000000ffff1a7224 */ /* 0x000fc800078e00ff */
[----:B------:R-:W-:-:S04]  /*3520*/  IMAD.IADD R25, R18, 0x1, -R25 ;  /* 0x0000000112197824 */ /* 0x000fc800078e0a19 */
[----:B------:R-:W-:-:S06]  /*3530*/  VIADD R27, R25, 0x7fe00000 ;  /* 0x7fe00000191b7836 */ /* 0x000fcc0000000000 */
[----:B------:R-:W-:-:S10]  /*3540*/  DMUL R18, R30, R26 ;  /* 0x0000001a1e127228 */ /* 0x000fd40000000000 */
[----:B------:R-:W-:-:S13]  /*3550*/  FSETP.GTU.AND P0, PT, |R19|, 1.469367938527859385e-39, PT ;  /* 0x001000001300780b */ /* 0x000fda0003f0c200 */
[----:B------:R-:W-:Y:S05]  /*3560*/  @P0 BRA `(.L_x_18) ;  /* 0x0000000000940947 */ /* 0x000fea0003800000 */
[----:B------:R-:W-:Y:S01]  /*3570*/  DFMA R20, R30, -R20, R22 ;  /* 0x800000141e14722b */ /* 0x000fe20000000016 */
[----:B------:R-:W-:-:S09]  /*3580*/  IMAD.MOV.U32 R26, RZ, RZ, RZ ;  /* 0x000000ffff1a7224 */ /* 0x000fd200078e00ff */
[C---:B------:R-:W-:Y:S02]  /*3590*/  FSETP.NEU.AND P0, PT, R21.reuse, RZ, PT ;  /* 0x000000ff1500720b */ /* 0x040fe40003f0d000 */
[----:B------:R-:W-:-:S04]  /*35a0*/  LOP3.LUT R23, R21, 0x80000000, R17, 0x48, !PT ;  /* 0x8000000015177812 */ /* 0x000fc800078e4811 */
[----:B------:R-:W-:-:S07]  /*35b0*/  LOP3.LUT R27, R23, R27, RZ, 0xfc, !PT ;  /* 0x0000001b171b7212 */ /* 0x000fce00078efcff */
[----:B------:R-:W-:Y:S05]  /*35c0*/  @!P0 BRA `(.L_x_18) ;  /* 0x00000000007c8947 */ /* 0x000fea0003800000 */
[----:B------:R-:W-:Y:S01]  /*35d0*/  IMAD.MOV R17, RZ, RZ, -R25 ;  /* 0x000000ffff117224 */ /* 0x000fe200078e0a19 */
[----:B------:R-:W-:Y:S01]  /*35e0*/  DMUL.RP R26, R30, R26 ;  /* 0x0000001a1e1a7228 */ /* 0x000fe20000008000 */
[----:B------:R-:W-:-:S06]  /*35f0*/  IMAD.MOV.U32 R16, RZ, RZ, RZ ;  /* 0x000000ffff107224 */ /* 0x000fcc00078e00ff */
[----:B------:R-:W-:-:S03]  /*3600*/  DFMA R16, R18, -R16, R30 ;  /* 0x800000101210722b */ /* 0x000fc6000000001e */
[----:B------:R-:W-:-:S03]  /*3610*/  LOP3.LUT R23, R27, R23, RZ, 0x3c, !PT ;  /* 0x000000171b177212 */ /* 0x000fc600078e3cff */
[----:B------:R-:W-:-:S04]  /*3620*/  IADD3 R16, PT, PT, -R25, -0x43300000, RZ ;  /* 0xbcd0000019107810 */ /* 0x000fc80007ffe1ff */
[----:B------:R-:W-:-:S04]  /*3630*/  FSETP.NEU.AND P0, PT, |R17|, R16, PT ;  /* 0x000000101100720b */ /* 0x000fc80003f0d200 */
[----:B------:R-:W-:Y:S02]  /*3640*/  FSEL R18, R26, R18, !P0 ;  /* 0x000000121a127208 */ /* 0x000fe40004000000 */
[----:B------:R-:W-:Y:S01]  /*3650*/  FSEL R19, R23, R19, !P0 ;  /* 0x0000001317137208 */ /* 0x000fe20004000000 */
[----:B------:R-:W-:Y:S06]  /*3660*/  BRA `(.L_x_18) ;  /* 0x0000000000547947 */ /* 0x000fec0003800000 */
.L_x_17:
[----:B------:R-:W-:-:S14]  /*3670*/  DSETP.NAN.AND P0, PT, R36, R36, PT ;  /* 0x000000242400722a */ /* 0x000fdc0003f08000 */
[----:B------:R-:W-:Y:S05]  /*3680*/  @P0 BRA `(.L_x_19) ;  /* 0x0000000000440947 */ /* 0x000fea0003800000 */
[----:B------:R-:W-:-:S14]  /*3690*/  DSETP.NAN.AND P0, PT, R16, R16, PT ;  /* 0x000000101000722a */ /* 0x000fdc0003f08000 */
[----:B------:R-:W-:Y:S05]  /*36a0*/  @P0 BRA `(.L_x_20) ;  /* 0x0000000000300947 */ /* 0x000fea0003800000 */
[----:B------:R-:W-:Y:S01]  /*36b0*/  ISETP.NE.AND P0, PT, R40, R27, PT ;  /* 0x0000001b2800720c */ /* 0x000fe20003f05270 */
[----:B------:R-:W-:Y:S02]  /*36c0*/  IMAD.MOV.U32 R18, RZ, RZ, 0x0 ;  /* 0x00000000ff127424 */ /* 0x000fe400078e00ff */
[----:B------:R-:W-:-:S10]  /*36d0*/  IMAD.MOV.U32 R19, RZ, RZ, -0x80000 ;  /* 0xfff80000ff137424 */ /* 0x000fd400078e00ff */
[----:B------:R-:W-:Y:S05]  /*36e0*/  @!P0 BRA `(.L_x_18) ;  /* 0x0000000000348947 */ /* 0x000fea0003800000 */
[----:B------:R-:W-:Y:S02]  /*36f0*/  ISETP.NE.AND P0, PT, R40, 0x7ff00000, PT ;  /* 0x7ff000002800780c */ /* 0x000fe40003f05270 */
[----:B------:R-:W-:Y:S02]  /*3700*/  LOP3.LUT R19, R37, 0x80000000, R17, 0x48, !PT ;  /* 0x8000000025137812 */ /* 0x000fe400078e4811 */
[----:B------:R-:W-:-:S13]  /*3710*/  ISETP.EQ.OR P0, PT, R27, RZ, !P0 ;  /* 0x000000ff1b00720c */ /* 0x000fda0004702670 */
[----:B------:R-:W-:Y:S01]  /*3720*/  @P0 LOP3.LUT R16, R19, 0x7ff00000, RZ, 0xfc, !PT ;  /* 0x7ff0000013100812 */ /* 0x000fe200078efcff */
[----:B------:R-:W-:Y:S02]  /*3730*/  @!P0 IMAD.MOV.U32 R18, RZ, RZ, RZ ;  /* 0x000000ffff128224 */ /* 0x000fe400078e00ff */
[----:B------:R-:W-:Y:S02]  /*3740*/  @P0 IMAD.MOV.U32 R18, RZ, RZ, RZ ;  /* 0x000000ffff120224 */ /* 0x000fe400078e00ff */
[----:B------:R-:W-:Y:S01]  /*3750*/  @P0 IMAD.MOV.U32 R19, RZ, RZ, R16 ;  /* 0x000000ffff130224 */ /* 0x000fe200078e0010 */
[----:B------:R-:W-:Y:S06]  /*3760*/  BRA `(.L_x_18) ;  /* 0x0000000000147947 */ /* 0x000fec0003800000 */
.L_x_20:
[----:B------:R-:W-:Y:S01]  /*3770*/  LOP3.LUT R19, R17, 0x80000, RZ, 0xfc, !PT ;  /* 0x0008000011137812 */ /* 0x000fe200078efcff */
[----:B------:R-:W-:Y:S01]  /*3780*/  IMAD.MOV.U32 R18, RZ, RZ, R16 ;  /* 0x000000ffff127224 */ /* 0x000fe200078e0010 */
[----:B------:R-:W-:Y:S06]  /*3790*/  BRA `(.L_x_18) ;  /* 0x0000000000087947 */ /* 0x000fec0003800000 */
.L_x_19:
[----:B------:R-:W-:Y:S01]  /*37a0*/  LOP3.LUT R19, R37, 0x80000, RZ, 0xfc, !PT ;  /* 0x0008000025137812 */ /* 0x000fe200078efcff */
[----:B------:R-:W-:-:S07]  /*37b0*/  IMAD.MOV.U32 R18, RZ, RZ, R36 ;  /* 0x000000ffff127224 */ /* 0x000fce00078e0024 */
.L_x_18:
[----:B------:R-:W-:Y:S05]  /*37c0*/  BSYNC.RECONVERGENT B2 ;  /* 0x0000000000027941 */ /* 0x000fea0003800200 */
.L_x_16:
[----:B------:R-:W-:Y:S02]  /*37d0*/  IMAD.MOV.U32 R25, RZ, RZ, 0x0 ;  /* 0x00000000ff197424 */ /* 0x000fe400078e00ff */
[----:B------:R-:W-:Y:S02]  /*37e0*/  IMAD.MOV.U32 R16, RZ, RZ, R18 ;  /* 0x000000ffff107224 */ /* 0x000fe400078e0012 */
[----:B------:R-:W-:Y:S01]  /*37f0*/  IMAD.MOV.U32 R17, RZ, RZ, R19 ;  /* 0x000000ffff117224 */ /* 0x000fe200078e0013 */
[----:B------:R-:W-:Y:S06]  /*3800*/  RET.REL.NODEC R24 `(_Z19ADMM_CN_kernel_deg6PKdPdPKjPii) ;  /* 0xffffffc418fc7950 */ /* 0x000fec0003c3ffff */
.L_x_21:
[----:B------:R-:W-:-:S00]  /*3810*/  BRA `(.L_x_21) ;  /* 0xfffffffc00fc7947 */ /* 0x000fc0000383ffff */
[----:B------:R-:W-:-:S00]  /*3820*/  NOP ;  /* 0x0000000000007918 */ /* 0x000fc00000000000 */
        /* <DEDUP_REMOVED lines=13> */
.L_x_24:


//--------------------- .text._Z19ADMM_VN_kernel_deg3PKdPdS1_PKji --------------------------
	.section	.text._Z19ADMM_VN_kernel_deg3PKdPdS1_PKji,"ax",@progbits
	.align	128
        .global         _Z19ADMM_VN_kernel_deg3PKdPdS1_PKji
        .type           _Z19ADMM_VN_kernel_deg3PKdPdS1_PKji,@function
        .size           _Z19ADMM_VN_kernel_deg3PKdPdS1_PKji,(.L_x_26 - _Z19ADMM_VN_kernel_deg3PKdPdS1_PKji)
        .other          _Z19ADMM_VN_kernel_deg3PKdPdS1_PKji,@"STO_CUDA_ENTRY STV_DEFAULT"
_Z19ADMM_VN_kernel_deg3PKdPdS1_PKji:
.text._Z19ADMM_VN_kernel_deg3PKdPdS1_PKji:
[----:B------:R-:W-:Y:S01]  /*0000*/  LDC R1, c[0x0][0x37c] ;  /* 0x0000df00ff017b82 */ /* 0x000fe20000000800 */
[----:B------:R-:W0:Y:S01]  /*0010*/  S2R R0, SR_CTAID.X ;  /* 0x0000000000007919 */ /* 0x000e220000002500 */
[----:B------:R-:W0:Y:S01]  /*0020*/  LDCU UR4, c[0x0][0x360] ;  /* 0x00006c00ff0477ac */ /* 0x000e220008000800 */
[----:B------:R-:W0:Y:S01]  /*0030*/  S2R R3, SR_TID.X ;  /* 0x0000000000037919 */ /* 0x000e220000002100 */
[----:B------:R-:W1:Y:S01]  /*0040*/  LDCU UR5, c[0x0][0x3a0] ;  /* 0x00007400ff0577ac */ /* 0x000e620008000800 */
[----:B0-----:R-:W-:-:S05]  /*0050*/  IMAD R0, R0, UR4, R3 ;  /* 0x0000000400007c24 */ /* 0x001fca000f8e0203 */
[----:B-1----:R-:W-:-:S13]  /*0060*/  ISETP.GE.AND P0, PT, R0, UR5, PT ;  /* 0x0000000500007c0c */ /* 0x002fda000bf06270 */
[----:B------:R-:W-:Y:S05]  /*0070*/  @P0 EXIT ;  /* 0x000000000000094d */ /* 0x000fea0003800000 */
[----:B------:R-:W0:Y:S01]  /*0080*/  LDC.64 R8, c[0x0][0x398] ;  /* 0x0000e600ff087b82 */ /* 0x000e220000000a00 */
[----:B------:R-:W-:Y:S01]  /*0090*/  IMAD.HI R2, R0, 0x634c0635, RZ ;  /* 0x634c063500027827 */ /* 0x000fe200078e02ff */
[----:B------:R-:W1:Y:S04]  /*00a0*/  LDCU.64 UR4, c[0x0][0x358] ;  /* 0x00006b00ff0477ac */ /* 0x000e680008000a00 */
[----:B------:R-:W-:Y:S02]  /*00b0*/  SHF.R.U32.HI R3, RZ, 0x1f, R2 ;  /* 0x0000001fff037819 */ /* 0x000fe40000011602 */
[----:B------:R-:W2:Y:S02]  /*00c0*/  LDC.64 R16, c[0x0][0x380] ;  /* 0x0000e000ff107b82 */ /* 0x000ea40000000a00 */
[----:B------:R-:W-:-:S05]  /*00d0*/  LEA.HI.SX32 R11, R2, R3, 0x16 ;  /* 0x00000003020b7211 */ /* 0x000fca00078fb2ff */
[----:B------:R-:W-:-:S04]  /*00e0*/  IMAD R3, R11, -0xa50, R0 ;  /* 0xfffff5b00b037824 */ /* 0x000fc800078e0200 */
[----:B0-----:R-:W-:Y:S02]  /*00f0*/  IMAD.WIDE R8, R3, 0x8, R8 ;  /* 0x0000000803087825 */ /* 0x001fe400078e0208 */
[----:B------:R-:W0:Y:S04]  /*0100*/  LDC.64 R2, c[0x0][0x390] ;  /* 0x0000e400ff027b82 */ /* 0x000e280000000a00 */
[----:B-1----:R-:W3:Y:S01]  /*0110*/  LDG.E.64 R8, desc[UR4][R8.64] ;  /* 0x0000000408087981 */ /* 0x002ee2000c1e1b00 */
[----:B--2---:R-:W-:-:S06]  /*0120*/  IMAD.WIDE R16, R0, 0x8, R16 ;  /* 0x0000000800107825 */ /* 0x004fcc00078e0210 */
[----:B------:R-:W2:Y:S01]  /*0130*/  LDG.E.64 R16, desc[UR4][R16.64] ;  /* 0x0000000410107981 */ /* 0x000ea2000c1e1b00 */
[C---:B---3--:R-:W-:Y:S02]  /*0140*/  LOP3.LUT R4, R8.reuse, 0xffff, RZ, 0xc0, !PT ;  /* 0x0000ffff08047812 */ /* 0x048fe400078ec0ff */
[----:B------:R-:W-:-:S03]  /*0150*/  PRMT R6, R8, 0x7732, RZ ;  /* 0x0000773208067816 */ /* 0x000fc600000000ff */
[C---:B------:R-:W-:Y:S02]  /*0160*/  IMAD R5, R11.reuse, 0x20f8, R4 ;  /* 0x000020f80b057824 */ /* 0x040fe400078e0204 */
[----:B------:R-:W-:Y:S02]  /*0170*/  IMAD R13, R11, 0x20f8, R6 ;  /* 0x000020f80b0d7824 */ /* 0x000fe400078e0206 */
[----:B0-----:R-:W-:Y:S01]  /*0180*/  IMAD.WIDE R4, R5, 0x10, R2 ;  /* 0x0000001005047825 */ /* 0x001fe200078e0202 */
[----:B------:R-:W-:-:S03]  /*0190*/  LOP3.LUT R10, R9, 0xffff, RZ, 0xc0, !PT ;  /* 0x0000ffff090a7812 */ /* 0x000fc600078ec0ff */
[----:B------:R-:W-:Y:S02]  /*01a0*/  IMAD.WIDE R8, R13, 0x10, R2 ;  /* 0x000000100d087825 */ /* 0x000fe400078e0202 */
[----:B------:R-:W3:Y:S02]  /*01b0*/  LDG.E.128 R4, desc[UR4][R4.64] ;  /* 0x0000000404047981 */ /* 0x000ee4000c1e1d00 */
[----:B------:R-:W-:Y:S02]  /*01c0*/  IMAD R13, R11, 0x20f8, R10 ;  /* 0x000020f80b0d7824 */ /* 0x000fe400078e020a */
[----:B------:R-:W4:Y:S02]  /*01d0*/  LDG.E.128 R8, desc[UR4][R8.64] ;  /* 0x0000000408087981 */ /* 0x000f24000c1e1d00 */
[----:B------:R-:W-:-:S06]  /*01e0*/  IMAD.WIDE R12, R13, 0x10, R2 ;  /* 0x000000100d0c7825 */ /* 0x000fcc00078e0202 */
[----:B------:R-:W5:Y:S01]  /*01f0*/  LDG.E.128 R12, desc[UR4][R12.64] ;  /* 0x000000040c0c7981 */ /* 0x000f62000c1e1d00 */
[----:B------:R-:W-:Y:S01]  /*0200*/  UMOV UR6, 0x11111111 ;  /* 0x1111111100067882 */ /* 0x000fe20000000000 */
[----:B------:R-:W-:Y:S01]  /*0210*/  UMOV UR7, 0x3fd11111 ;  /* 0x3fd1111100077882 */ /* 0x000fe20000000000 */
[----:B---3--:R-:W-:Y:S01]  /*0220*/  DADD R6, R4, R6 ;  /* 0x0000000004067229 */ /* 0x008fe20000000006 */
[----:B------:R-:W0:Y:S01]  /*0230*/  LDC.64 R4, c[0x0][0x388] ;  /* 0x0000e200ff047b82 */ /* 0x000e220000000a00 */
[----:B----4-:R-:W-:-:S06]  /*0240*/  DADD R10, R8, R10 ;  /* 0x00000000080a7229 */ /* 0x010fcc000000000a */
[----:B--2---:R-:W-:Y:S02]  /*0250*/  DADD R6, -R16, R6 ;  /* 0x0000000010067229 */ /* 0x004fe40000000106 */
[----:B-----5:R-:W-:-:S06]  /*0260*/  DADD R14, R12, R14 ;  /* 0x000000000c0e7229 */ /* 0x020fcc000000000e */
[----:B------:R-:W-:-:S08]  /*0270*/  DADD R6, R6, R10 ;  /* 0x0000000006067229 */ /* 0x000fd0000000000a */
[----:B------:R-:W-:-:S08]  /*0280*/  DADD R6, R6, R14 ;  /* 0x0000000006067229 */ /* 0x000fd0000000000e */
[----:B------:R-:W-:Y:S01]  /*0290*/  DADD R6, R6, -UR6 ;  /* 0x8000000606067e29 */ /* 0x000fe20008000000 */
[----:B------:R-:W-:Y:S01]  /*02a0*/  UMOV UR6, 0x83759f22 ;  /* 0x83759f2200067882 */ /* 0x000fe20000000000 */
[----:B------:R-:W-:-:S06]  /*02b0*/  UMOV UR7, 0x3fd9f229 ;  /* 0x3fd9f22900077882 */ /* 0x000fcc0000000000 */
[----:B------:R-:W-:-:S10]  /*02c0*/  DMUL R6, R6, UR6 ;  /* 0x0000000606067c28 */ /* 0x000fd40008000000 */
[----:B------:R-:W1:Y:S02]  /*02d0*/  F2F.F32.F64 R6, R6 ;  /* 0x0000000600067310 */ /* 0x000e640000301000 */
[----:B-1----:R-:W-:-:S06]  /*02e0*/  FADD.SAT R2, RZ, R6 ;  /* 0x00000006ff027221 */ /* 0x002fcc0000002000 */
[----:B------:R-:W1:Y:S01]  /*02f0*/  F2F.F64.F32 R2, R2 ;  /* 0x0000000200027310 */ /* 0x000e620000201800 */
[----:B0-----:R-:W-:-:S05]  /*0300*/  IMAD.WIDE R4, R0, 0x8, R4 ;  /* 0x0000000800047825 */ /* 0x001fca00078e0204 */
[----:B-1----:R-:W-:Y:S01]  /*0310*/  STG.E.64 desc[UR4][R4.64], R2 ;  /* 0x0000000204007986 */ /* 0x002fe2000c101b04 */
[----:B------:R-:W-:Y:S05]  /*0320*/  EXIT ;  /* 0x000000000000794d */ /* 0x000fea0003800000 */
.L_x_22:
        /* <DEDUP_REMOVED lines=13> */
.L_x_26:


//--------------------- .text._Z19ADMM_InitArrays_64bPdi --------------------------
	.section	.text._Z19ADMM_InitArrays_64bPdi,"ax",@progbits
	.align	128
        .global         _Z19ADMM_InitArrays_64bPdi
        .type           _Z19ADMM_InitArrays_64bPdi,@function
        .size           _Z19ADMM_InitArrays_64bPdi,(.L_x_27 - _Z19ADMM_InitArrays_64bPdi)
        .other          _Z19ADMM_InitArrays_64bPdi,@"STO_CUDA_ENTRY STV_DEFAULT"
_Z19ADMM_InitArrays_64bPdi:
.text._Z19ADMM_InitArrays_64bPdi:
        /* <DEDUP_REMOVED lines=9> */
[----:B------:R-:W1:Y:S01]  /*0090*/  LDCU.64 UR4, c[0x0][0x358] ;  /* 0x00006b00ff0477ac */ /* 0x000e620008000a00 */
[----:B------:R-:W-:Y:S01]  /*00a0*/  HFMA2 R6, -RZ, RZ, 0, 0 ;  /* 0x00000000ff067431 */ /* 0x000fe200000001ff */
[----:B------:R-:W-:Y:S01]  /*00b0*/  MOV R7, 0x3fe00000 ;  /* 0x3fe0000000077802 */ /* 0x000fe20000000f00 */
[----:B0-----:R-:W-:Y:S01]  /*00c0*/  IMAD.WIDE R2, R5, 0x10, R2 ;  /* 0x0000001005027825 */ /* 0x001fe200078e0202 */
[----:B------:R-:W-:-:S05]  /*00d0*/  CS2R R4, SRZ ;  /* 0x0000000000047805 */ /* 0x000fca000001ff00 */
[----:B-1----:R-:W-:Y:S01]  /*00e0*/  STG.E.128 desc[UR4][R2.64], R4 ;  /* 0x0000000402007986 */ /* 0x002fe2000c101d04 */
[----:B------:R-:W-:Y:S05]  /*00f0*/  EXIT ;  /* 0x000000000000794d */ /* 0x000fea0003800000 */
.L_x_23:
        /* <DEDUP_REMOVED lines=16> */
.L_x_27:


//--------------------- .nv.shared._Z19ADMM_CN_kernel_deg6PKdPdPKjPii --------------------------
	.section	.nv.shared._Z19ADMM_CN_kernel_deg6PKdPdPKjPii,"aw",@nobits
	.sectionflags	@""
	.align	4
.nv.shared._Z19ADMM_CN_kernel_deg6PKdPdPKjPii:
	.zero		7168


//--------------------- .nv.shared.reserved.0     --------------------------
	.section	.nv.shared.reserved.0,"aw",@nobits
	.weak		__nv_reservedSMEM_offset_0_alias
	.size		__nv_reservedSMEM_offset_0_alias, 0, 64
	.other		__nv_reservedSMEM_offset_0_alias,@"STO_CUDA_RESERVED_SHARED STV_DEFAULT"
__nv_reservedSMEM_offset_0_alias:
	.zero		0
	.zero		64


//--------------------- .nv.constant0._Z19ADMM_CN_kernel_deg6PKdPdPKjPii --------------------------
	.section	.nv.constant0._Z19ADMM_CN_kernel_deg6PKdPdPKjPii,"a",@progbits
	.sectionflags	@""
	.align	4
.nv.constant0._Z19ADMM_CN_kernel_deg6PKdPdPKjPii:
	.zero		932


//--------------------- .nv.constant0._Z19ADMM_VN_kernel_deg3PKdPdS1_PKji --------------------------
	.section	.nv.constant0._Z19ADMM_VN_kernel_deg3PKdPdS1_PKji,"a",@progbits
	.sectionflags	@""
	.align	4
.nv.constant0._Z19ADMM_VN_kernel_deg3PKdPdS1_PKji:
	.zero		932


//--------------------- .nv.constant0._Z19ADMM_InitArrays_64bPdi --------------------------
	.section	.nv.constant0._Z19ADMM_InitArrays_64bPdi,"a",@progbits
	.sectionflags	@""
	.align	4
.nv.constant0._Z19ADMM_InitArrays_64bPdi:
	.zero		908


//--------------------- SYMBOLS --------------------------

	.type		.nv.reservedSmem.offset0,@object
	.size		.nv.reservedSmem.offset0,0x4
	.type		.nv.reservedSmem.cap,@object
	.size		.nv.reservedSmem.cap,0x4
